//
// Generated by NVIDIA NVVM Compiler
//
// Compiler Build ID: CL-36424714
// Cuda compilation tools, release 13.0, V13.0.88
// Based on NVVM 20.0.0
//

.version 9.0
.target sm_100
.address_size 64

	// .globl	_Z13assignClusterPKfPfPiiii
.extern .shared .align 16 .b8 sharedCentroids[];

.visible .entry _Z13assignClusterPKfPfPiiii(
	.param .u64 .ptr .align 1 _Z13assignClusterPKfPfPiiii_param_0,
	.param .u64 .ptr .align 1 _Z13assignClusterPKfPfPiiii_param_1,
	.param .u64 .ptr .align 1 _Z13assignClusterPKfPfPiiii_param_2,
	.param .u32 _Z13assignClusterPKfPfPiiii_param_3,
	.param .u32 _Z13assignClusterPKfPfPiiii_param_4,
	.param .u32 _Z13assignClusterPKfPfPiiii_param_5
)
{
	.reg .pred 	%p<21>;
	.reg .b32 	%r<95>;
	.reg .b32 	%f<98>;
	.reg .b64 	%rd<30>;

	ld.param.u64 	%rd9, [_Z13assignClusterPKfPfPiiii_param_0];
	ld.param.u64 	%rd7, [_Z13assignClusterPKfPfPiiii_param_1];
	ld.param.u64 	%rd8, [_Z13assignClusterPKfPfPiiii_param_2];
	ld.param.u32 	%r45, [_Z13assignClusterPKfPfPiiii_param_3];
	ld.param.u32 	%r46, [_Z13assignClusterPKfPfPiiii_param_4];
	ld.param.u32 	%r47, [_Z13assignClusterPKfPfPiiii_param_5];
	cvta.to.global.u64 	%rd1, %rd9;
	mov.u32 	%r1, %tid.x;
	mul.lo.s32 	%r2, %r47, %r46;
	setp.ge.s32 	%p1, %r1, %r2;
	@%p1 bra 	$L__BB0_3;
	mov.u32 	%r3, %ntid.x;
	cvta.to.global.u64 	%rd2, %rd7;
	mov.u32 	%r78, %r1;
$L__BB0_2:
	mul.wide.s32 	%rd10, %r78, 4;
	add.s64 	%rd11, %rd2, %rd10;
	ld.global.f32 	%f20, [%rd11];
	shl.b32 	%r48, %r78, 2;
	mov.u32 	%r49, sharedCentroids;
	add.s32 	%r50, %r49, %r48;
	st.shared.f32 	[%r50], %f20;
	add.s32 	%r78, %r78, %r3;
	setp.lt.s32 	%p2, %r78, %r2;
	@%p2 bra 	$L__BB0_2;
$L__BB0_3:
	bar.sync 	0;
	mov.u32 	%r51, %ctaid.x;
	mov.u32 	%r52, %ntid.x;
	mad.lo.s32 	%r6, %r51, %r52, %r1;
	setp.ge.s32 	%p3, %r6, %r45;
	@%p3 bra 	$L__BB0_26;
	setp.lt.s32 	%p4, %r47, 1;
	mov.b32 	%r94, -1;
	@%p4 bra 	$L__BB0_25;
	mul.lo.s32 	%r54, %r46, %r6;
	cvt.s64.s32 	%rd3, %r54;
	setp.lt.s32 	%p5, %r46, 1;
	@%p5 bra 	$L__BB0_19;
	and.b32  	%r7, %r46, 7;
	add.s32 	%r8, %r7, -1;
	and.b32  	%r9, %r46, 3;
	and.b32  	%r10, %r46, 2147483640;
	and.b32  	%r11, %r46, 1;
	neg.s32 	%r12, %r10;
	shl.b64 	%rd12, %rd3, 2;
	add.s64 	%rd13, %rd12, %rd1;
	add.s64 	%rd4, %rd13, 16;
	shl.b32 	%r13, %r46, 2;
	mov.f32 	%f86, 0f7F7FFFFF;
	mov.b32 	%r94, -1;
	mov.b32 	%r79, 0;
$L__BB0_7:
	setp.lt.u32 	%p12, %r46, 8;
	mul.lo.s32 	%r16, %r79, %r46;
	mov.f32 	%f94, 0f00000000;
	mov.b32 	%r84, 0;
	@%p12 bra 	$L__BB0_10;
	mov.u32 	%r64, sharedCentroids;
	mad.lo.s32 	%r65, %r13, %r79, %r64;
	add.s32 	%r81, %r65, 16;
	mov.f32 	%f94, 0f00000000;
	mov.u64 	%rd29, %rd4;
	mov.u32 	%r82, %r12;
$L__BB0_9:
	.pragma "nounroll";
	ld.global.f32 	%f27, [%rd29+-16];
	ld.shared.f32 	%f28, [%r81+-16];
	sub.f32 	%f29, %f27, %f28;
	fma.rn.f32 	%f30, %f29, %f29, %f94;
	ld.global.f32 	%f31, [%rd29+-12];
	ld.shared.f32 	%f32, [%r81+-12];
	sub.f32 	%f33, %f31, %f32;
	fma.rn.f32 	%f34, %f33, %f33, %f30;
	ld.global.f32 	%f35, [%rd29+-8];
	ld.shared.f32 	%f36, [%r81+-8];
	sub.f32 	%f37, %f35, %f36;
	fma.rn.f32 	%f38, %f37, %f37, %f34;
	ld.global.f32 	%f39, [%rd29+-4];
	ld.shared.f32 	%f40, [%r81+-4];
	sub.f32 	%f41, %f39, %f40;
	fma.rn.f32 	%f42, %f41, %f41, %f38;
	ld.global.f32 	%f43, [%rd29];
	ld.shared.f32 	%f44, [%r81];
	sub.f32 	%f45, %f43, %f44;
	fma.rn.f32 	%f46, %f45, %f45, %f42;
	ld.global.f32 	%f47, [%rd29+4];
	ld.shared.f32 	%f48, [%r81+4];
	sub.f32 	%f49, %f47, %f48;
	fma.rn.f32 	%f50, %f49, %f49, %f46;
	ld.global.f32 	%f51, [%rd29+8];
	ld.shared.f32 	%f52, [%r81+8];
	sub.f32 	%f53, %f51, %f52;
	fma.rn.f32 	%f54, %f53, %f53, %f50;
	ld.global.f32 	%f55, [%rd29+12];
	ld.shared.f32 	%f56, [%r81+12];
	sub.f32 	%f57, %f55, %f56;
	fma.rn.f32 	%f94, %f57, %f57, %f54;
	add.s32 	%r82, %r82, 8;
	add.s64 	%rd29, %rd29, 32;
	add.s32 	%r81, %r81, 32;
	setp.ne.s32 	%p13, %r82, 0;
	mov.u32 	%r84, %r10;
	@%p13 bra 	$L__BB0_9;
$L__BB0_10:
	setp.eq.s32 	%p14, %r7, 0;
	@%p14 bra 	$L__BB0_18;
	setp.lt.u32 	%p15, %r8, 3;
	@%p15 bra 	$L__BB0_13;
	cvt.u64.u32 	%rd14, %r84;
	add.s64 	%rd15, %rd14, %rd3;
	shl.b64 	%rd16, %rd15, 2;
	add.s64 	%rd17, %rd1, %rd16;
	ld.global.f32 	%f59, [%rd17];
	add.s32 	%r66, %r84, %r16;
	shl.b32 	%r67, %r66, 2;
	mov.u32 	%r68, sharedCentroids;
	add.s32 	%r69, %r68, %r67;
	ld.shared.f32 	%f60, [%r69];
	sub.f32 	%f61, %f59, %f60;
	fma.rn.f32 	%f62, %f61, %f61, %f94;
	ld.global.f32 	%f63, [%rd17+4];
	ld.shared.f32 	%f64, [%r69+4];
	sub.f32 	%f65, %f63, %f64;
	fma.rn.f32 	%f66, %f65, %f65, %f62;
	ld.global.f32 	%f67, [%rd17+8];
	ld.shared.f32 	%f68, [%r69+8];
	sub.f32 	%f69, %f67, %f68;
	fma.rn.f32 	%f70, %f69, %f69, %f66;
	ld.global.f32 	%f71, [%rd17+12];
	ld.shared.f32 	%f72, [%r69+12];
	sub.f32 	%f73, %f71, %f72;
	fma.rn.f32 	%f94, %f73, %f73, %f70;
	add.s32 	%r84, %r84, 4;
$L__BB0_13:
	setp.eq.s32 	%p16, %r9, 0;
	@%p16 bra 	$L__BB0_18;
	setp.eq.s32 	%p17, %r9, 1;
	@%p17 bra 	$L__BB0_16;
	cvt.u64.u32 	%rd18, %r84;
	add.s64 	%rd19, %rd18, %rd3;
	shl.b64 	%rd20, %rd19, 2;
	add.s64 	%rd21, %rd1, %rd20;
	ld.global.f32 	%f75, [%rd21];
	add.s32 	%r70, %r84, %r16;
	shl.b32 	%r71, %r70, 2;
	mov.u32 	%r72, sharedCentroids;
	add.s32 	%r73, %r72, %r71;
	ld.shared.f32 	%f76, [%r73];
	sub.f32 	%f77, %f75, %f76;
	fma.rn.f32 	%f78, %f77, %f77, %f94;
	ld.global.f32 	%f79, [%rd21+4];
	ld.shared.f32 	%f80, [%r73+4];
	sub.f32 	%f81, %f79, %f80;
	fma.rn.f32 	%f94, %f81, %f81, %f78;
	add.s32 	%r84, %r84, 2;
$L__BB0_16:
	setp.eq.s32 	%p18, %r11, 0;
	@%p18 bra 	$L__BB0_18;
	cvt.u64.u32 	%rd22, %r84;
	add.s64 	%rd23, %rd22, %rd3;
	shl.b64 	%rd24, %rd23, 2;
	add.s64 	%rd25, %rd1, %rd24;
	ld.global.f32 	%f82, [%rd25];
	add.s32 	%r74, %r84, %r16;
	shl.b32 	%r75, %r74, 2;
	mov.u32 	%r76, sharedCentroids;
	add.s32 	%r77, %r76, %r75;
	ld.shared.f32 	%f83, [%r77];
	sub.f32 	%f84, %f82, %f83;
	fma.rn.f32 	%f94, %f84, %f84, %f94;
$L__BB0_18:
	sqrt.rn.f32 	%f85, %f94;
	setp.lt.f32 	%p19, %f85, %f86;
	selp.f32 	%f86, %f85, %f86, %p19;
	selp.b32 	%r94, %r79, %r94, %p19;
	add.s32 	%r79, %r79, 1;
	setp.eq.s32 	%p20, %r79, %r47;
	@%p20 bra 	$L__BB0_25;
	bra.uni 	$L__BB0_7;
$L__BB0_19:
	and.b32  	%r29, %r47, 3;
	setp.lt.u32 	%p6, %r47, 4;
	mov.f32 	%f96, 0f7F7FFFFF;
	mov.b32 	%r94, -1;
	mov.b32 	%r91, 0;
	@%p6 bra 	$L__BB0_22;
	and.b32  	%r91, %r47, 2147483644;
	mov.f32 	%f96, 0f7F7FFFFF;
	mov.b32 	%r94, -1;
	mov.b32 	%r86, 0;
$L__BB0_21:
	setp.gt.f32 	%p7, %f96, 0f00000000;
	selp.f32 	%f96, 0f00000000, %f96, %p7;
	selp.b32 	%r94, %r86, %r94, %p7;
	add.s32 	%r86, %r86, 4;
	setp.ne.s32 	%p8, %r86, %r91;
	@%p8 bra 	$L__BB0_21;
$L__BB0_22:
	setp.eq.s32 	%p9, %r29, 0;
	@%p9 bra 	$L__BB0_25;
	mov.b32 	%r93, 0;
$L__BB0_24:
	.pragma "nounroll";
	setp.gt.f32 	%p10, %f96, 0f00000000;
	selp.f32 	%f96, 0f00000000, %f96, %p10;
	selp.b32 	%r94, %r91, %r94, %p10;
	add.s32 	%r91, %r91, 1;
	add.s32 	%r93, %r93, 1;
	setp.ne.s32 	%p11, %r93, %r29;
	@%p11 bra 	$L__BB0_24;
$L__BB0_25:
	cvta.to.global.u64 	%rd26, %rd8;
	mul.wide.s32 	%rd27, %r6, 4;
	add.s64 	%rd28, %rd26, %rd27;
	st.global.u32 	[%rd28], %r94;
$L__BB0_26:
	ret;

}
	// .globl	_Z15updateCentroidsPKfPKiPfPiiii
.visible .entry _Z15updateCentroidsPKfPKiPfPiiii(
	.param .u64 .ptr .align 1 _Z15updateCentroidsPKfPKiPfPiiii_param_0,
	.param .u64 .ptr .align 1 _Z15updateCentroidsPKfPKiPfPiiii_param_1,
	.param .u64 .ptr .align 1 _Z15updateCentroidsPKfPKiPfPiiii_param_2,
	.param .u64 .ptr .align 1 _Z15updateCentroidsPKfPKiPfPiiii_param_3,
	.param .u32 _Z15updateCentroidsPKfPKiPfPiiii_param_4,
	.param .u32 _Z15updateCentroidsPKfPKiPfPiiii_param_5,
	.param .u32 _Z15updateCentroidsPKfPKiPfPiiii_param_6
)
{
	.reg .pred 	%p<19>;
	.reg .b32 	%r<66>;
	.reg .b32 	%f<66>;
	.reg .b64 	%rd<26>;

	ld.param.u64 	%rd7, [_Z15updateCentroidsPKfPKiPfPiiii_param_0];
	ld.param.u64 	%rd8, [_Z15updateCentroidsPKfPKiPfPiiii_param_1];
	ld.param.u64 	%rd6, [_Z15updateCentroidsPKfPKiPfPiiii_param_3];
	ld.param.u32 	%r28, [_Z15updateCentroidsPKfPKiPfPiiii_param_4];
	ld.param.u32 	%r29, [_Z15updateCentroidsPKfPKiPfPiiii_param_5];
	cvta.to.global.u64 	%rd1, %rd7;
	cvta.to.global.u64 	%rd2, %rd8;
	mov.u32 	%r1, %tid.x;
	mov.u32 	%r2, %ctaid.x;
	setp.ge.s32 	%p1, %r1, %r29;
	shl.b32 	%r30, %r1, 2;
	mov.u32 	%r31, sharedCentroids;
	add.s32 	%r3, %r31, %r30;
	@%p1 bra 	$L__BB1_2;
	mov.b32 	%r32, 0;
	st.shared.u32 	[%r3], %r32;
$L__BB1_2:
	bar.sync 	0;
	setp.ge.s32 	%p2, %r1, %r28;
	cvta.to.global.u64 	%rd9, %rd6;
	mul.wide.u32 	%rd10, %r2, 4;
	add.s64 	%rd3, %rd9, %rd10;
	@%p2 bra 	$L__BB1_24;
	setp.gt.s32 	%p3, %r29, 0;
	mov.u32 	%r4, %ntid.x;
	mov.u32 	%r65, %r1;
	@%p3 bra 	$L__BB1_4;
	bra.uni 	$L__BB1_21;
$L__BB1_4:
	and.b32  	%r5, %r29, 15;
	and.b32  	%r6, %r29, 7;
	and.b32  	%r7, %r29, 3;
	and.b32  	%r35, %r29, 2147483632;
	neg.s32 	%r8, %r35;
	mov.u32 	%r58, %r1;
$L__BB1_5:
	mul.wide.s32 	%rd13, %r58, 4;
	add.s64 	%rd14, %rd2, %rd13;
	ld.global.u32 	%r36, [%rd14];
	setp.ne.s32 	%p6, %r36, %r2;
	@%p6 bra 	$L__BB1_20;
	setp.lt.u32 	%p7, %r29, 16;
	mul.lo.s32 	%r10, %r58, %r29;
	mov.b32 	%r63, 0;
	@%p7 bra 	$L__BB1_9;
	mov.u32 	%r39, sharedCentroids;
	add.s32 	%r59, %r39, 32;
	mov.u32 	%r60, %r8;
	mov.u32 	%r61, %r10;
$L__BB1_8:
	.pragma "nounroll";
	and.b32  	%r63, %r29, 2147483632;
	mul.wide.s32 	%rd15, %r61, 4;
	add.s64 	%rd16, %rd1, %rd15;
	ld.global.f32 	%f1, [%rd16];
	atom.shared.add.f32 	%f2, [%r59+-32], %f1;
	ld.global.f32 	%f3, [%rd16+4];
	atom.shared.add.f32 	%f4, [%r59+-28], %f3;
	ld.global.f32 	%f5, [%rd16+8];
	atom.shared.add.f32 	%f6, [%r59+-24], %f5;
	ld.global.f32 	%f7, [%rd16+12];
	atom.shared.add.f32 	%f8, [%r59+-20], %f7;
	ld.global.f32 	%f9, [%rd16+16];
	atom.shared.add.f32 	%f10, [%r59+-16], %f9;
	ld.global.f32 	%f11, [%rd16+20];
	atom.shared.add.f32 	%f12, [%r59+-12], %f11;
	ld.global.f32 	%f13, [%rd16+24];
	atom.shared.add.f32 	%f14, [%r59+-8], %f13;
	ld.global.f32 	%f15, [%rd16+28];
	atom.shared.add.f32 	%f16, [%r59+-4], %f15;
	ld.global.f32 	%f17, [%rd16+32];
	atom.shared.add.f32 	%f18, [%r59], %f17;
	ld.global.f32 	%f19, [%rd16+36];
	atom.shared.add.f32 	%f20, [%r59+4], %f19;
	ld.global.f32 	%f21, [%rd16+40];
	atom.shared.add.f32 	%f22, [%r59+8], %f21;
	ld.global.f32 	%f23, [%rd16+44];
	atom.shared.add.f32 	%f24, [%r59+12], %f23;
	ld.global.f32 	%f25, [%rd16+48];
	atom.shared.add.f32 	%f26, [%r59+16], %f25;
	ld.global.f32 	%f27, [%rd16+52];
	atom.shared.add.f32 	%f28, [%r59+20], %f27;
	ld.global.f32 	%f29, [%rd16+56];
	atom.shared.add.f32 	%f30, [%r59+24], %f29;
	ld.global.f32 	%f31, [%rd16+60];
	atom.shared.add.f32 	%f32, [%r59+28], %f31;
	add.s32 	%r61, %r61, 16;
	add.s32 	%r60, %r60, 16;
	add.s32 	%r59, %r59, 64;
	setp.ne.s32 	%p8, %r60, 0;
	@%p8 bra 	$L__BB1_8;
$L__BB1_9:
	setp.eq.s32 	%p9, %r5, 0;
	@%p9 bra 	$L__BB1_19;
	add.s32 	%r40, %r5, -1;
	setp.lt.u32 	%p10, %r40, 7;
	@%p10 bra 	$L__BB1_12;
	shl.b32 	%r41, %r63, 2;
	mov.u32 	%r42, sharedCentroids;
	add.s32 	%r43, %r42, %r41;
	add.s32 	%r44, %r63, %r10;
	mul.wide.s32 	%rd17, %r44, 4;
	add.s64 	%rd18, %rd1, %rd17;
	ld.global.f32 	%f33, [%rd18];
	atom.shared.add.f32 	%f34, [%r43], %f33;
	ld.global.f32 	%f35, [%rd18+4];
	atom.shared.add.f32 	%f36, [%r43+4], %f35;
	ld.global.f32 	%f37, [%rd18+8];
	atom.shared.add.f32 	%f38, [%r43+8], %f37;
	ld.global.f32 	%f39, [%rd18+12];
	atom.shared.add.f32 	%f40, [%r43+12], %f39;
	ld.global.f32 	%f41, [%rd18+16];
	atom.shared.add.f32 	%f42, [%r43+16], %f41;
	ld.global.f32 	%f43, [%rd18+20];
	atom.shared.add.f32 	%f44, [%r43+20], %f43;
	ld.global.f32 	%f45, [%rd18+24];
	atom.shared.add.f32 	%f46, [%r43+24], %f45;
	ld.global.f32 	%f47, [%rd18+28];
	atom.shared.add.f32 	%f48, [%r43+28], %f47;
	add.s32 	%r63, %r63, 8;
$L__BB1_12:
	setp.eq.s32 	%p11, %r6, 0;
	@%p11 bra 	$L__BB1_19;
	add.s32 	%r45, %r6, -1;
	setp.lt.u32 	%p12, %r45, 3;
	@%p12 bra 	$L__BB1_15;
	shl.b32 	%r46, %r63, 2;
	mov.u32 	%r47, sharedCentroids;
	add.s32 	%r48, %r47, %r46;
	add.s32 	%r49, %r63, %r10;
	mul.wide.s32 	%rd19, %r49, 4;
	add.s64 	%rd20, %rd1, %rd19;
	ld.global.f32 	%f49, [%rd20];
	atom.shared.add.f32 	%f50, [%r48], %f49;
	ld.global.f32 	%f51, [%rd20+4];
	atom.shared.add.f32 	%f52, [%r48+4], %f51;
	ld.global.f32 	%f53, [%rd20+8];
	atom.shared.add.f32 	%f54, [%r48+8], %f53;
	ld.global.f32 	%f55, [%rd20+12];
	atom.shared.add.f32 	%f56, [%r48+12], %f55;
	add.s32 	%r63, %r63, 4;
$L__BB1_15:
	setp.eq.s32 	%p13, %r7, 0;
	@%p13 bra 	$L__BB1_19;
	setp.eq.s32 	%p14, %r7, 1;
	shl.b32 	%r50, %r63, 2;
	mov.u32 	%r51, sharedCentroids;
	add.s32 	%r23, %r51, %r50;
	add.s32 	%r52, %r63, %r10;
	mul.wide.s32 	%rd21, %r52, 4;
	add.s64 	%rd4, %rd1, %rd21;
	ld.global.f32 	%f57, [%rd4];
	atom.shared.add.f32 	%f58, [%r23], %f57;
	@%p14 bra 	$L__BB1_19;
	setp.eq.s32 	%p15, %r7, 2;
	ld.global.f32 	%f59, [%rd4+4];
	atom.shared.add.f32 	%f60, [%r23+4], %f59;
	@%p15 bra 	$L__BB1_19;
	ld.global.f32 	%f61, [%rd4+8];
	atom.shared.add.f32 	%f62, [%r23+8], %f61;
$L__BB1_19:
	atom.global.add.u32 	%r53, [%rd3], 1;
$L__BB1_20:
	add.s32 	%r58, %r58, %r4;
	setp.lt.s32 	%p16, %r58, %r28;
	@%p16 bra 	$L__BB1_5;
	bra.uni 	$L__BB1_24;
$L__BB1_21:
	mul.wide.s32 	%rd11, %r65, 4;
	add.s64 	%rd12, %rd2, %rd11;
	ld.global.u32 	%r33, [%rd12];
	setp.ne.s32 	%p4, %r33, %r2;
	@%p4 bra 	$L__BB1_23;
	atom.global.add.u32 	%r34, [%rd3], 1;
$L__BB1_23:
	add.s32 	%r65, %r65, %r4;
	setp.lt.s32 	%p5, %r65, %r28;
	@%p5 bra 	$L__BB1_21;
$L__BB1_24:
	setp.ge.s32 	%p17, %r1, %r29;
	bar.sync 	0;
	@%p17 bra 	$L__BB1_27;
	ld.global.u32 	%r27, [%rd3];
	setp.lt.s32 	%p18, %r27, 1;
	@%p18 bra 	$L__BB1_27;
	ld.param.u64 	%rd25, [_Z15updateCentroidsPKfPKiPfPiiii_param_2];
	shl.b32 	%r54, %r1, 2;
	mov.u32 	%r55, sharedCentroids;
	add.s32 	%r56, %r55, %r54;
	ld.shared.f32 	%f63, [%r56];
	cvt.rn.f32.u32 	%f64, %r27;
	div.rn.f32 	%f65, %f63, %f64;
	mad.lo.s32 	%r57, %r29, %r2, %r1;
	cvta.to.global.u64 	%rd22, %rd25;
	mul.wide.u32 	%rd23, %r57, 4;
	add.s64 	%rd24, %rd22, %rd23;
	st.global.f32 	[%rd24], %f65;
$L__BB1_27:
	ret;

}


// ===== COMPILED SASS (sm_100) =====

	.target	sm_100

	.elftype	@"ET_EXEC"


//--------------------- .note.nv.tkinfo           --------------------------
	.section	.note.nv.tkinfo,"",@"SHT_NOTE"
	.sectionflags	@"SHF_NOTE_NV_TKINFO"
	.tkinfo
        /*0018*/ 	.word	0x00000002
        /*0030*/ 	.string	""
        /*0030*/ 	.string	"ptxas"
        /*0030*/ 	.string	"Cuda compilation tools, release 13.0, V13.0.88"
        /*0030*/ 	.string	"Build cuda_13.0.r13.0/compiler.36424714_0"
        /*0030*/ 	.string	"-arch sm_100 -m 64 "



//--------------------- .note.nv.cuinfo           --------------------------
	.section	.note.nv.cuinfo,"",@"SHT_NOTE"
	.sectionflags	@"SHF_NOTE_NV_CUINFO"
        /*0018*/ 	.short	0x0002
        /*001a*/ 	.short	0x0064
        /*001c*/ 	.short	0x0082
	.zero		2


//--------------------- .nv.info                  --------------------------
	.section	.nv.info,"",@"SHT_CUDA_INFO"
	.align	4


	//----- nvinfo : EIATTR_REGCOUNT
	.align		4
        /*0000*/ 	.byte	0x04, 0x2f
        /*0002*/ 	.short	(.L_1 - .L_0)
	.align		4
.L_0:
        /*0004*/ 	.word	index@(_Z13assignClusterPKfPfPiiii)
        /*0008*/ 	.word	0x00000020


	//----- nvinfo : EIATTR_FRAME_SIZE
	.align		4
.L_1:
        /*000c*/ 	.byte	0x04, 0x11
        /*000e*/ 	.short	(.L_3 - .L_2)
	.align		4
.L_2:
        /*0010*/ 	.word	index@($__internal_1_$__cuda_sm20_sqrt_rn_f32_slowpath)
        /*0014*/ 	.word	0x00000000


	//----- nvinfo : EIATTR_FRAME_SIZE
	.align		4
.L_3:
        /*0018*/ 	.byte	0x04, 0x11
        /*001a*/ 	.short	(.L_5 - .L_4)
	.align		4
.L_4:
        /*001c*/ 	.word	index@(_Z13assignClusterPKfPfPiiii)
        /*0020*/ 	.word	0x00000000


	//----- nvinfo : EIATTR_REGCOUNT
	.align		4
.L_5:
        /*0024*/ 	.byte	0x04, 0x2f
        /*0026*/ 	.short	(.L_7 - .L_6)
	.align		4
.L_6:
        /*0028*/ 	.word	index@(_Z15updateCentroidsPKfPKiPfPiiii)
        /*002c*/ 	.word	0x00000018


	//----- nvinfo : EIATTR_FRAME_SIZE
	.align		4
.L_7:
        /*0030*/ 	.byte	0x04, 0x11
        /*0032*/ 	.short	(.L_9 - .L_8)
	.align		4
.L_8:
        /*0034*/ 	.word	index@($__internal_0_$__cuda_sm3x_div_rn_noftz_f32_slowpath)
        /*0038*/ 	.word	0x00000000


	//----- nvinfo : EIATTR_FRAME_SIZE
	.align		4
.L_9:
        /*003c*/ 	.byte	0x04, 0x11
        /*003e*/ 	.short	(.L_11 - .L_10)
	.align		4
.L_10:
        /*0040*/ 	.word	index@(_Z15updateCentroidsPKfPKiPfPiiii)
        /*0044*/ 	.word	0x00000000


	//----- nvinfo : EIATTR_MIN_STACK_SIZE
	.align		4
.L_11:
        /*0048*/ 	.byte	0x04, 0x12
        /*004a*/ 	.short	(.L_13 - .L_12)
	.align		4
.L_12:
        /*004c*/ 	.word	index@(_Z15updateCentroidsPKfPKiPfPiiii)
        /*0050*/ 	.word	0x00000000


	//----- nvinfo : EIATTR_MIN_STACK_SIZE
	.align		4
.L_13:
        /*0054*/ 	.byte	0x04, 0x12
        /*0056*/ 	.short	(.L_15 - .L_14)
	.align		4
.L_14:
        /*0058*/ 	.word	index@(_Z13assignClusterPKfPfPiiii)
        /*005c*/ 	.word	0x00000000
.L_15:


//--------------------- .nv.compat                --------------------------
	.section	.nv.compat,"",@"SHT_CUDA_COMPAT_INFO"
	.align	4
        /*0000*/ 	.byte	0x02, 0x09, 0x00, 0x00, 0x02, 0x02, 0x01, 0x00, 0x02, 0x05, 0x05, 0x00, 0x03, 0x07, 0x01, 0x01
        /*0010*/ 	.byte	0x02, 0x03, 0x00, 0x00, 0x02, 0x06, 0x01, 0x00, 0x04, 0x0b, 0x08, 0x00, 0x01, 0x00, 0x00, 0x00
        /*0020*/ 	.byte	0x00, 0x00, 0x00, 0x00


//--------------------- .nv.info._Z15updateCentroidsPKfPKiPfPiiii --------------------------
	.section	.nv.info._Z15updateCentroidsPKfPKiPfPiiii,"",@"SHT_CUDA_INFO"
	.sectionflags	@""
	.align	4


	//----- nvinfo : EIATTR_CUDA_API_VERSION
	.align		4
        /*0000*/ 	.byte	0x04, 0x37
        /*0002*/ 	.short	(.L_17 - .L_16)
.L_16:
        /*0004*/ 	.word	0x00000082


	//----- nvinfo : EIATTR_KPARAM_INFO
	.align		4
.L_17:
        /*0008*/ 	.byte	0x04, 0x17
        /*000a*/ 	.short	(.L_19 - .L_18)
.L_18:
        /*000c*/ 	.word	0x00000000
        /*0010*/ 	.short	0x0006
        /*0012*/ 	.short	0x0028
        /*0014*/ 	.byte	0x00, 0xf0, 0x11, 0x00


	//----- nvinfo : EIATTR_KPARAM_INFO
	.align		4
.L_19:
        /*0018*/ 	.byte	0x04, 0x17
        /*001a*/ 	.short	(.L_21 - .L_20)
.L_20:
        /*001c*/ 	.word	0x00000000
        /*0020*/ 	.short	0x0005
        /*0022*/ 	.short	0x0024
        /*0024*/ 	.byte	0x00, 0xf0, 0x11, 0x00


	//----- nvinfo : EIATTR_KPARAM_INFO
	.align		4
.L_21:
        /*0028*/ 	.byte	0x04, 0x17
        /*002a*/ 	.short	(.L_23 - .L_22)
.L_22:
        /*002c*/ 	.word	0x00000000
        /*0030*/ 	.short	0x0004
        /*0032*/ 	.short	0x0020
        /*0034*/ 	.byte	0x00, 0xf0, 0x11, 0x00


	//----- nvinfo : EIATTR_KPARAM_INFO
	.align		4
.L_23:
        /*0038*/ 	.byte	0x04, 0x17
        /*003a*/ 	.short	(.L_25 - .L_24)
.L_24:
        /*003c*/ 	.word	0x00000000
        /*0040*/ 	.short	0x0003
        /*0042*/ 	.short	0x0018
        /*0044*/ 	.byte	0x00, 0xf5, 0x21, 0x00


	//----- nvinfo : EIATTR_KPARAM_INFO
	.align		4
.L_25:
        /*0048*/ 	.byte	0x04, 0x17
        /*004a*/ 	.short	(.L_27 - .L_26)
.L_26:
        /*004c*/ 	.word	0x00000000
        /*0050*/ 	.short	0x0002
        /*0052*/ 	.short	0x0010
        /*0054*/ 	.byte	0x00, 0xf5, 0x21, 0x00


	//----- nvinfo : EIATTR_KPARAM_INFO
	.align		4
.L_27:
        /*0058*/ 	.byte	0x04, 0x17
        /*005a*/ 	.short	(.L_29 - .L_28)
.L_28:
        /*005c*/ 	.word	0x00000000
        /*0060*/ 	.short	0x0001
        /*0062*/ 	.short	0x0008
        /*0064*/ 	.byte	0x00, 0xf5, 0x21, 0x00


	//----- nvinfo : EIATTR_KPARAM_INFO
	.align		4
.L_29:
        /*0068*/ 	.byte	0x04, 0x17
        /*006a*/ 	.short	(.L_31 - .L_30)
.L_30:
        /*006c*/ 	.word	0x00000000
        /*0070*/ 	.short	0x0000
        /*0072*/ 	.short	0x0000
        /*0074*/ 	.byte	0x00, 0xf5, 0x21, 0x00


	//----- nvinfo : EIATTR_SPARSE_MMA_MASK
	.align		4
.L_31:
        /*0078*/ 	.byte	0x03, 0x50
        /*007a*/ 	.short	0x0000


	//----- nvinfo : EIATTR_MAXREG_COUNT
	.align		4
        /*007c*/ 	.byte	0x03, 0x1b
        /*007e*/ 	.short	0x00ff


	//----- nvinfo : EIATTR_NUM_BARRIERS
	.align		4
        /*0080*/ 	.byte	0x02, 0x4c
        /*0082*/ 	.byte	0x01
	.zero		1


	//----- nvinfo : EIATTR_MERCURY_ISA_VERSION
	.align		4
        /*0084*/ 	.byte	0x03, 0x5f
        /*0086*/ 	.short	0x0101


	//----- nvinfo : EIATTR_INT_WARP_WIDE_INSTR_OFFSETS
	.align		4
        /*0088*/ 	.byte	0x04, 0x31
        /*008a*/ 	.short	(.L_33 - .L_32)


	//   ....[0]....
.L_32:
        /*008c*/ 	.word	0x00000200


	//   ....[1]....
        /*0090*/ 	.word	0x000014e0


	//----- nvinfo : EIATTR_VRC_CTA_INIT_COUNT
	.align		4
.L_33:
        /*0094*/ 	.byte	0x02, 0x4a
	.zero		1
	.zero		1


	//----- nvinfo : EIATTR_EXIT_INSTR_OFFSETS
	.align		4
        /*0098*/ 	.byte	0x04, 0x1c
        /*009a*/ 	.short	(.L_35 - .L_34)


	//   ....[0]....
.L_34:
        /*009c*/ 	.word	0x000015c0


	//   ....[1]....
        /*00a0*/ 	.word	0x000015f0


	//   ....[2]....
        /*00a4*/ 	.word	0x00001780


	//----- nvinfo : EIATTR_CRS_STACK_SIZE
	.align		4
.L_35:
        /*00a8*/ 	.byte	0x04, 0x1e
        /*00aa*/ 	.short	(.L_37 - .L_36)
.L_36:
        /*00ac*/ 	.word	0x00000000


	//----- nvinfo : EIATTR_CBANK_PARAM_SIZE
	.align		4
.L_37:
        /*00b0*/ 	.byte	0x03, 0x19
        /*00b2*/ 	.short	0x002c


	//----- nvinfo : EIATTR_PARAM_CBANK
	.align		4
        /*00b4*/ 	.byte	0x04, 0x0a
        /*00b6*/ 	.short	(.L_39 - .L_38)
	.align		4
.L_38:
        /*00b8*/ 	.word	index@(.nv.constant0._Z15updateCentroidsPKfPKiPfPiiii)
        /*00bc*/ 	.short	0x0380
        /*00be*/ 	.short	0x002c


	//----- nvinfo : EIATTR_SW_WAR
	.align		4
.L_39:
        /*00c0*/ 	.byte	0x04, 0x36
        /*00c2*/ 	.short	(.L_41 - .L_40)
.L_40:
        /*00c4*/ 	.word	0x00000008
.L_41:


//--------------------- .nv.info._Z13assignClusterPKfPfPiiii --------------------------
	.section	.nv.info._Z13assignClusterPKfPfPiiii,"",@"SHT_CUDA_INFO"
	.sectionflags	@""
	.align	4


	//----- nvinfo : EIATTR_CUDA_API_VERSION
	.align		4
        /*0000*/ 	.byte	0x04, 0x37
        /*0002*/ 	.short	(.L_43 - .L_42)
.L_42:
        /*0004*/ 	.word	0x00000082


	//----- nvinfo : EIATTR_KPARAM_INFO
	.align		4
.L_43:
        /*0008*/ 	.byte	0x04, 0x17
        /*000a*/ 	.short	(.L_45 - .L_44)
.L_44:
        /*000c*/ 	.word	0x00000000
        /*0010*/ 	.short	0x0005
        /*0012*/ 	.short	0x0020
        /*0014*/ 	.byte	0x00, 0xf0, 0x11, 0x00


	//----- nvinfo : EIATTR_KPARAM_INFO
	.align		4
.L_45:
        /*0018*/ 	.byte	0x04, 0x17
        /*001a*/ 	.short	(.L_47 - .L_46)
.L_46:
        /*001c*/ 	.word	0x00000000
        /*0020*/ 	.short	0x0004
        /*0022*/ 	.short	0x001c
        /*0024*/ 	.byte	0x00, 0xf0, 0x11, 0x00


	//----- nvinfo : EIATTR_KPARAM_INFO
	.align		4
.L_47:
        /*0028*/ 	.byte	0x04, 0x17
        /*002a*/ 	.short	(.L_49 - .L_48)
.L_48:
        /*002c*/ 	.word	0x00000000
        /*0030*/ 	.short	0x0003
        /*0032*/ 	.short	0x0018
        /*0034*/ 	.byte	0x00, 0xf0, 0x11, 0x00


	//----- nvinfo : EIATTR_KPARAM_INFO
	.align		4
.L_49:
        /*0038*/ 	.byte	0x04, 0x17
        /*003a*/ 	.short	(.L_51 - .L_50)
.L_50:
        /*003c*/ 	.word	0x00000000
        /*0040*/ 	.short	0x0002
        /*0042*/ 	.short	0x0010
        /*0044*/ 	.byte	0x00, 0xf5, 0x21, 0x00


	//----- nvinfo : EIATTR_KPARAM_INFO
	.align		4
.L_51:
        /*0048*/ 	.byte	0x04, 0x17
        /*004a*/ 	.short	(.L_53 - .L_52)
.L_52:
        /*004c*/ 	.word	0x00000000
        /*0050*/ 	.short	0x0001
        /*0052*/ 	.short	0x0008
        /*0054*/ 	.byte	0x00, 0xf5, 0x21, 0x00


	//----- nvinfo : EIATTR_KPARAM_INFO
	.align		4
.L_53:
        /*0058*/ 	.byte	0x04, 0x17
        /*005a*/ 	.short	(.L_55 - .L_54)
.L_54:
        /*005c*/ 	.word	0x00000000
        /*0060*/ 	.short	0x0000
        /*0062*/ 	.short	0x0000
        /*0064*/ 	.byte	0x00, 0xf5, 0x21, 0x00


	//----- nvinfo : EIATTR_SPARSE_MMA_MASK
	.align		4
.L_55:
        /*0068*/ 	.byte	0x03, 0x50
        /*006a*/ 	.short	0x0000


	//----- nvinfo : EIATTR_MAXREG_COUNT
	.align		4
        /*006c*/ 	.byte	0x03, 0x1b
        /*006e*/ 	.short	0x00ff


	//----- nvinfo : EIATTR_NUM_BARRIERS
	.align		4
        /*0070*/ 	.byte	0x02, 0x4c
        /*0072*/ 	.byte	0x01
	.zero		1


	//----- nvinfo : EIATTR_MERCURY_ISA_VERSION
	.align		4
        /*0074*/ 	.byte	0x03, 0x5f
        /*0076*/ 	.short	0x0101


	//----- nvinfo : EIATTR_VRC_CTA_INIT_COUNT
	.align		4
        /*0078*/ 	.byte	0x02, 0x4a
	.zero		1
	.zero		1


	//----- nvinfo : EIATTR_EXIT_INSTR_OFFSETS
	.align		4
        /*007c*/ 	.byte	0x04, 0x1c
        /*007e*/ 	.short	(.L_57 - .L_56)


	//   ....[0]....
.L_56:
        /*0080*/ 	.word	0x000001d0


	//   ....[1]....
        /*0084*/ 	.word	0x00001040


	//----- nvinfo : EIATTR_CRS_STACK_SIZE
	.align		4
.L_57:
        /*0088*/ 	.byte	0x04, 0x1e
        /*008a*/ 	.short	(.L_59 - .L_58)
.L_58:
        /*008c*/ 	.word	0x00000000


	//----- nvinfo : EIATTR_CBANK_PARAM_SIZE
	.align		4
.L_59:
        /*0090*/ 	.byte	0x03, 0x19
        /*0092*/ 	.short	0x0024


	//----- nvinfo : EIATTR_PARAM_CBANK
	.align		4
        /*0094*/ 	.byte	0x04, 0x0a
        /*0096*/ 	.short	(.L_61 - .L_60)
	.align		4
.L_60:
        /*0098*/ 	.word	index@(.nv.constant0._Z13assignClusterPKfPfPiiii)
        /*009c*/ 	.short	0x0380
        /*009e*/ 	.short	0x0024


	//----- nvinfo : EIATTR_SW_WAR
	.align		4
.L_61:
        /*00a0*/ 	.byte	0x04, 0x36
        /*00a2*/ 	.short	(.L_63 - .L_62)
.L_62:
        /*00a4*/ 	.word	0x00000008
.L_63:


//--------------------- .nv.callgraph             --------------------------
	.section	.nv.callgraph,"",@"SHT_CUDA_CALLGRAPH"
	.align	4
	.sectionentsize	8
	.align		4
        /*0000*/ 	.word	0x00000000
	.align		4
        /*0004*/ 	.word	0xffffffff
	.align		4
        /*0008*/ 	.word	0x00000000
	.align		4
        /*000c*/ 	.word	0xfffffffe
	.align		4
        /*0010*/ 	.word	0x00000000
	.align		4
        /*0014*/ 	.word	0xfffffffd
	.align		4
        /*0018*/ 	.word	0x00000000
	.align		4
        /*001c*/ 	.word	0xfffffffc


//--------------------- .text._Z15updateCentroidsPKfPKiPfPiiii --------------------------
	.section	.text._Z15updateCentroidsPKfPKiPfPiiii,"ax",@progbits
	.align	128
        .global         _Z15updateCentroidsPKfPKiPfPiiii
        .type           _Z15updateCentroidsPKfPKiPfPiiii,@function
        .size           _Z15updateCentroidsPKfPKiPfPiiii,(.L_x_111 - _Z15updateCentroidsPKfPKiPfPiiii)
        .other          _Z15updateCentroidsPKfPKiPfPiiii,@"STO_CUDA_ENTRY STV_DEFAULT"
_Z15updateCentroidsPKfPKiPfPiiii:
.text._Z15updateCentroidsPKfPKiPfPiiii:
[----:B------:R-:W-:Y:S01]  /*0000*/  LDC R1, c[0x0][0x37c] ;  /* 0x0000df00ff017b82 */ /* 0x000fe20000000800 */
[----:B------:R-:W0:Y:S07]  /*0010*/  S2R R0, SR_TID.X ;  /* 0x0000000000007919 */ /* 0x000e2e0000002100 */
[----:B------:R-:W1:Y:S01]  /*0020*/  S2UR UR5, SR_CgaCtaId ;  /* 0x00000000000579c3 */ /* 0x000e620000008800 */
[----:B------:R-:W-:Y:S01]  /*0030*/  UMOV UR4, 0x400 ;  /* 0x0000040000047882 */ /* 0x000fe20000000000 */
[----:B------:R-:W2:Y:S01]  /*0040*/  LDCU.64 UR6, c[0x0][0x358] ;  /* 0x00006b00ff0677ac */ /* 0x000ea20008000a00 */
[----:B------:R-:W3:Y:S01]  /*0050*/  S2R R3, SR_CTAID.X ;  /* 0x0000000000037919 */ /* 0x000ee20000002500 */
[----:B------:R-:W4:Y:S04]  /*0060*/  LDCU UR8, c[0x0][0x3a0] ;  /* 0x00007400ff0877ac */ /* 0x000f280008000800 */
[----:B------:R-:W5:Y:S08]  /*0070*/  LDC R7, c[0x0][0x3a4] ;  /* 0x0000e900ff077b82 */ /* 0x000f700000000800 */
[----:B------:R-:W3:Y:S01]  /*0080*/  LDC.64 R16, c[0x0][0x398] ;  /* 0x0000e600ff107b82 */ /* 0x000ee20000000a00 */
[----:B-1----:R-:W-:Y:S01]  /*0090*/  ULEA UR4, UR5, UR4, 0x18 ;  /* 0x0000000405047291 */ /* 0x002fe2000f8ec0ff */
[----:B------:R-:W1:Y:S05]  /*00a0*/  LDCU UR5, c[0x0][0x3a0] ;  /* 0x00007400ff0577ac */ /* 0x000e6a0008000800 */
[----:B0-----:R-:W-:-:S02]  /*00b0*/  LEA R2, R0, UR4, 0x2 ;  /* 0x0000000400027c11 */ /* 0x001fc4000f8e10ff */
[----:B-----5:R-:W-:Y:S01]  /*00c0*/  ISETP.GE.AND P0, PT, R0, R7, PT ;  /* 0x000000070000720c */ /* 0x020fe20003f06270 */
[----:B---3--:R-:W-:-:S12]  /*00d0*/  IMAD.WIDE.U32 R16, R3, 0x4, R16 ;  /* 0x0000000403107825 */ /* 0x008fd800078e0010 */
[----:B------:R0:W-:Y:S01]  /*00e0*/  @!P0 STS [R2], RZ ;  /* 0x000000ff02008388 */ /* 0x0001e20000000800 */
[----:B------:R-:W-:Y:S01]  /*00f0*/  BAR.SYNC.DEFER_BLOCKING 0x0 ;  /* 0x0000000000007b1d */ /* 0x000fe20000010000 */
[----:B-1----:R-:W-:-:S13]  /*0100*/  ISETP.GE.AND P0, PT, R0, UR5, PT ;  /* 0x0000000500007c0c */ /* 0x002fda000bf06270 */
[----:B0-2-4-:R-:W-:Y:S05]  /*0110*/  @P0 BRA `(.L_x_0) ;  /* 0x0000001400180947 */ /* 0x015fea0003800000 */
[----:B------:R-:W0:Y:S01]  /*0120*/  LDC R2, c[0x0][0x360] ;  /* 0x0000d800ff027b82 */ /* 0x000e220000000800 */
[----:B------:R-:W-:-:S13]  /*0130*/  ISETP.GT.AND P0, PT, R7, RZ, PT ;  /* 0x000000ff0700720c */ /* 0x000fda0003f04270 */
[----:B------:R-:W-:Y:S05]  /*0140*/  @P0 BRA `(.L_x_1) ;  /* 0x00000000004c0947 */ /* 0x000fea0003800000 */
[----:B------:R-:W1:Y:S01]  /*0150*/  LDC.64 R6, c[0x0][0x388] ;  /* 0x0000e200ff067b82 */ /* 0x000e620000000a00 */
[----:B------:R-:W-:-:S07]  /*0160*/  IMAD.MOV.U32 R9, RZ, RZ, R0 ;  /* 0x000000ffff097224 */ /* 0x000fce00078e0000 */
.L_x_4:
[----:B01----:R-:W-:-:S06]  /*0170*/  IMAD.WIDE R4, R9, 0x4, R6 ;  /* 0x0000000409047825 */ /* 0x003fcc00078e0206 */
[----:B------:R-:W2:Y:S01]  /*0180*/  LDG.E R4, desc[UR6][R4.64] ;  /* 0x0000000604047981 */ /* 0x000ea2000c1e1900 */
[----:B0-----:R-:W-:Y:S01]  /*0190*/  IMAD.IADD R9, R2, 0x1, R9 ;  /* 0x0000000102097824 */ /* 0x001fe200078e0209 */
[----:B------:R-:W-:Y:S05]  /*01a0*/  YIELD ;  /* 0x0000000000007946 */ /* 0x000fea0003800000 */
[----:B------:R-:W-:Y:S01]  /*01b0*/  BSSY.RECONVERGENT B0, `(.L_x_2) ;  /* 0x000000a000007945 */ /* 0x000fe20003800200 */
[----:B------:R-:W-:Y:S02]  /*01c0*/  ISETP.GE.AND P1, PT, R9, UR8, PT ;  /* 0x0000000809007c0c */ /* 0x000fe4000bf26270 */
[----:B--2---:R-:W-:-:S13]  /*01d0*/  ISETP.NE.AND P0, PT, R4, R3, PT ;  /* 0x000000030400720c */ /* 0x004fda0003f05270 */
[----:B------:R-:W-:Y:S05]  /*01e0*/  @P0 BRA `(.L_x_3) ;  /* 0x0000000000180947 */ /* 0x000fea0003800000 */
[----:B------:R-:W0:Y:S01]  /*01f0*/  S2R R4, SR_LANEID ;  /* 0x0000000000047919 */ /* 0x000e220000000000 */
[----:B------:R-:W-:Y:S02]  /*0200*/  VOTEU.ANY UR4, UPT, PT ;  /* 0x0000000000047886 */ /* 0x000fe400038e0100 */
[----:B------:R-:W-:Y:S02]  /*0210*/  UFLO.U32 UR5, UR4 ;  /* 0x00000004000572bd */ /* 0x000fe400080e0000 */
[----:B------:R-:W1:Y:S04]  /*0220*/  POPC R5, UR4 ;  /* 0x0000000400057d09 */ /* 0x000e680008000000 */
[----:B0-----:R-:W-:-:S13]  /*0230*/  ISETP.EQ.U32.AND P0, PT, R4, UR5, PT ;  /* 0x0000000504007c0c */ /* 0x001fda000bf02070 */
[----:B-1----:R0:W-:Y:S02]  /*0240*/  @P0 REDG.E.ADD.STRONG.GPU desc[UR6][R16.64], R5 ;  /* 0x000000051000098e */ /* 0x0021e4000c12e106 */
.L_x_3:
[----:B------:R-:W-:Y:S05]  /*0250*/  BSYNC.RECONVERGENT B0 ;  /* 0x0000000000007941 */ /* 0x000fea0003800200 */
.L_x_2:
[----:B------:R-:W-:Y:S05]  /*0260*/  @!P1 BRA `(.L_x_4) ;  /* 0xfffffffc00c09947 */ /* 0x000fea000383ffff */
[----:B------:R-:W-:Y:S05]  /*0270*/  BRA `(.L_x_0) ;  /* 0x0000001000c07947 */ /* 0x000fea0003800000 */
.L_x_1:
[C---:B------:R-:W-:Y:S02]  /*0280*/  LOP3.LUT R8, R7.reuse, 0x7ffffff0, RZ, 0xc0, !PT ;  /* 0x7ffffff007087812 */ /* 0x040fe400078ec0ff */
[C---:B------:R-:W-:Y:S02]  /*0290*/  LOP3.LUT R4, R7.reuse, 0xf, RZ, 0xc0, !PT ;  /* 0x0000000f07047812 */ /* 0x040fe400078ec0ff */
[C---:B------:R-:W-:Y:S02]  /*02a0*/  LOP3.LUT R5, R7.reuse, 0x7, RZ, 0xc0, !PT ;  /* 0x0000000707057812 */ /* 0x040fe400078ec0ff */
[----:B------:R-:W-:Y:S01]  /*02b0*/  LOP3.LUT R6, R7, 0x3, RZ, 0xc0, !PT ;  /* 0x0000000307067812 */ /* 0x000fe200078ec0ff */
[----:B------:R-:W-:Y:S01]  /*02c0*/  IMAD.MOV.U32 R7, RZ, RZ, R0 ;  /* 0x000000ffff077224 */ /* 0x000fe200078e0000 */
[----:B------:R-:W-:-:S07]  /*02d0*/  IADD3 R8, PT, PT, -R8, RZ, RZ ;  /* 0x000000ff08087210 */ /* 0x000fce0007ffe1ff */
.L_x_75:
[----:B-1----:R-:W1:Y:S02]  /*02e0*/  LDC.64 R10, c[0x0][0x388] ;  /* 0x0000e200ff0a7b82 */ /* 0x002e640000000a00 */
[----:B-1----:R-:W-:-:S06]  /*02f0*/  IMAD.WIDE R10, R7, 0x4, R10 ;  /* 0x00000004070a7825 */ /* 0x002fcc00078e020a */
[----:B------:R-:W2:Y:S01]  /*0300*/  LDG.E R10, desc[UR6][R10.64] ;  /* 0x000000060a0a7981 */ /* 0x000ea2000c1e1900 */
[----:B------:R-:W-:Y:S05]  /*0310*/  YIELD ;  /* 0x0000000000007946 */ /* 0x000fea0003800000 */
[----:B------:R-:W-:Y:S01]  /*0320*/  BSSY B0, `(.L_x_5) ;  /* 0x0000121000007945 */ /* 0x000fe20003800000 */
[----:B--2---:R-:W-:-:S13]  /*0330*/  ISETP.NE.AND P0, PT, R10, R3, PT ;  /* 0x000000030a00720c */ /* 0x004fda0003f05270 */
[----:B------:R-:W-:Y:S05]  /*0340*/  @P0 BRA `(.L_x_6) ;  /* 0x0000001000780947 */ /* 0x000fea0003800000 */
[----:B------:R-:W1:Y:S01]  /*0350*/  LDC R10, c[0x0][0x3a4] ;  /* 0x0000e900ff0a7b82 */ /* 0x000e620000000800 */
[----:B------:R-:W-:Y:S01]  /*0360*/  IMAD.MOV.U32 R12, RZ, RZ, RZ ;  /* 0x000000ffff0c7224 */ /* 0x000fe200078e00ff */
[----:B-1----:R-:W-:Y:S01]  /*0370*/  ISETP.GE.U32.AND P0, PT, R10, 0x10, PT ;  /* 0x000000100a00780c */ /* 0x002fe20003f06070 */
[----:B------:R-:W-:-:S12]  /*0380*/  IMAD R9, R7, R10, RZ ;  /* 0x0000000a07097224 */ /* 0x000fd800078e02ff */
[----:B------:R-:W-:Y:S05]  /*0390*/  @!P0 BRA `(.L_x_7) ;  /* 0x00000008000c8947 */ /* 0x000fea0003800000 */
[----:B------:R-:W1:Y:S01]  /*03a0*/  S2UR UR5, SR_CgaCtaId ;  /* 0x00000000000579c3 */ /* 0x000e620000008800 */
[----:B------:R-:W-:Y:S01]  /*03b0*/  UMOV UR4, 0x400 ;  /* 0x0000040000047882 */ /* 0x000fe20000000000 */
[----:B------:R-:W-:Y:S01]  /*03c0*/  BSSY B1, `(.L_x_8) ;  /* 0x000007f000017945 */ /* 0x000fe20003800000 */
[----:B------:R-:W-:Y:S01]  /*03d0*/  LOP3.LUT R10, R10, 0x7ffffff0, RZ, 0xc0, !PT ;  /* 0x7ffffff00a0a7812 */ /* 0x000fe200078ec0ff */
[----:B------:R-:W-:Y:S02]  /*03e0*/  IMAD.MOV.U32 R11, RZ, RZ, R8 ;  /* 0x000000ffff0b7224 */ /* 0x000fe400078e0008 */
[----:B------:R-:W-:Y:S01]  /*03f0*/  IMAD.MOV.U32 R12, RZ, RZ, R9 ;  /* 0x000000ffff0c7224 */ /* 0x000fe200078e0009 */
[----:B-1----:R-:W-:-:S04]  /*0400*/  ULEA UR4, UR5, UR4, 0x18 ;  /* 0x0000000405047291 */ /* 0x002fc8000f8ec0ff */
[----:B------:R-:W-:-:S06]  /*0410*/  UIADD3 UR4, UPT, UPT, UR4, 0x20, URZ ;  /* 0x0000002004047890 */ /* 0x000fcc000fffe0ff */
[----:B------:R-:W-:-:S07]  /*0420*/  MOV R13, UR4 ;  /* 0x00000004000d7c02 */ /* 0x000fce0008000f00 */
.L_x_41:
[----:B0-----:R-:W1:Y:S02]  /*0430*/  LDC.64 R18, c[0x0][0x380] ;  /* 0x0000e000ff127b82 */ /* 0x001e640000000a00 */
[----:B-1----:R-:W-:-:S05]  /*0440*/  IMAD.WIDE R18, R12, 0x4, R18 ;  /* 0x000000040c127825 */ /* 0x002fca00078e0212 */
[----:B------:R1:W5:Y:S01]  /*0450*/  LDG.E R21, desc[UR6][R18.64] ;  /* 0x0000000612157981 */ /* 0x000362000c1e1900 */
[----:B------:R-:W-:Y:S05]  /*0460*/  YIELD ;  /* 0x0000000000007946 */ /* 0x000fea0003800000 */
[----:B------:R-:W-:Y:S01]  /*0470*/  BSSY.RECONVERGENT B2, `(.L_x_9) ;  /* 0x0000005000027945 */ /* 0x000fe20003800200 */
.L_x_10:
[----:B------:R-:W2:Y:S02]  /*0480*/  LDS R14, [R13+-0x20] ;  /* 0xffffe0000d0e7984 */ /* 0x000ea40000000800 */
[----:B--2--5:R-:W-:-:S05]  /*0490*/  FADD R15, R21, R14 ;  /* 0x0000000e150f7221 */ /* 0x024fca0000000000 */
[----:B------:R-:W2:Y:S02]  /*04a0*/  ATOMS.CAST.SPIN P0, [R13+-0x20], R14, R15 ;  /* 0xffffe00e0d00758d */ /* 0x000ea4000180000f */
[----:B--2---:R-:W-:Y:S05]  /*04b0*/  @!P0 BRA `(.L_x_10) ;  /* 0xfffffffc00f08947 */ /* 0x004fea000383ffff */
[----:B------:R-:W-:Y:S05]  /*04c0*/  BSYNC.RECONVERGENT B2 ;  /* 0x0000000000027941 */ /* 0x000fea0003800200 */
.L_x_9:
[----:B------:R2:W5:Y:S01]  /*04d0*/  LDG.E R21, desc[UR6][R18.64+0x4] ;  /* 0x0000040612157981 */ /* 0x000562000c1e1900 */
[----:B------:R-:W-:Y:S01]  /*04e0*/  BSSY.RECONVERGENT B2, `(.L_x_11) ;  /* 0x0000005000027945 */ /* 0x000fe20003800200 */
.L_x_12:
[----:B------:R-:W3:Y:S02]  /*04f0*/  LDS R14, [R13+-0x1c] ;  /* 0xffffe4000d0e7984 */ /* 0x000ee40000000800 */
[----:B---3-5:R-:W-:-:S05]  /*0500*/  FADD R15, R21, R14 ;  /* 0x0000000e150f7221 */ /* 0x028fca0000000000 */
[----:B------:R-:W3:Y:S02]  /*0510*/  ATOMS.CAST.SPIN P0, [R13+-0x1c], R14, R15 ;  /* 0xffffe40e0d00758d */ /* 0x000ee4000180000f */
[----:B---3--:R-:W-:Y:S05]  /*0520*/  @!P0 BRA `(.L_x_12) ;  /* 0xfffffffc00f08947 */ /* 0x008fea000383ffff */
[----:B------:R-:W-:Y:S05]  /*0530*/  BSYNC.RECONVERGENT B2 ;  /* 0x0000000000027941 */ /* 0x000fea0003800200 */
.L_x_11:
[----:B------:R3:W5:Y:S01]  /*0540*/  LDG.E R21, desc[UR6][R18.64+0x8] ;  /* 0x0000080612157981 */ /* 0x000762000c1e1900 */
[----:B------:R-:W-:Y:S01]  /*0550*/  BSSY.RECONVERGENT B2, `(.L_x_13) ;  /* 0x0000005000027945 */ /* 0x000fe20003800200 */
.L_x_14:
[----:B------:R-:W4:Y:S02]  /*0560*/  LDS R14, [R13+-0x18] ;  /* 0xffffe8000d0e7984 */ /* 0x000f240000000800 */
[----:B----45:R-:W-:-:S05]  /*0570*/  FADD R15, R21, R14 ;  /* 0x0000000e150f7221 */ /* 0x030fca0000000000 */
[----:B------:R-:W4:Y:S02]  /*0580*/  ATOMS.CAST.SPIN P0, [R13+-0x18], R14, R15 ;  /* 0xffffe80e0d00758d */ /* 0x000f24000180000f */
[----:B----4-:R-:W-:Y:S05]  /*0590*/  @!P0 BRA `(.L_x_14) ;  /* 0xfffffffc00f08947 */ /* 0x010fea000383ffff */
[----:B------:R-:W-:Y:S05]  /*05a0*/  BSYNC.RECONVERGENT B2 ;  /* 0x0000000000027941 */ /* 0x000fea0003800200 */
.L_x_13:
[----:B------:R4:W5:Y:S01]  /*05b0*/  LDG.E R21, desc[UR6][R18.64+0xc] ;  /* 0x00000c0612157981 */ /* 0x000962000c1e1900 */
[----:B------:R-:W-:Y:S01]  /*05c0*/  BSSY.RECONVERGENT B2, `(.L_x_15) ;  /* 0x0000005000027945 */ /* 0x000fe20003800200 */
.L_x_16:
[----:B------:R-:W0:Y:S02]  /*05d0*/  LDS R14, [R13+-0x14] ;  /* 0xffffec000d0e7984 */ /* 0x000e240000000800 */
[----:B0----5:R-:W-:-:S05]  /*05e0*/  FADD R15, R21, R14 ;  /* 0x0000000e150f7221 */ /* 0x021fca0000000000 */
[----:B------:R-:W0:Y:S02]  /*05f0*/  ATOMS.CAST.SPIN P0, [R13+-0x14], R14, R15 ;  /* 0xffffec0e0d00758d */ /* 0x000e24000180000f */
[----:B0-----:R-:W-:Y:S05]  /*0600*/  @!P0 BRA `(.L_x_16) ;  /* 0xfffffffc00f08947 */ /* 0x001fea000383ffff */
[----:B------:R-:W-:Y:S05]  /*0610*/  BSYNC.RECONVERGENT B2 ;  /* 0x0000000000027941 */ /* 0x000fea0003800200 */
.L_x_15:
[----:B------:R0:W5:Y:S01]  /*0620*/  LDG.E R21, desc[UR6][R18.64+0x10] ;  /* 0x0000100612157981 */ /* 0x000162000c1e1900 */
[----:B------:R-:W-:Y:S01]  /*0630*/  BSSY.RECONVERGENT B2, `(.L_x_17) ;  /* 0x0000005000027945 */ /* 0x000fe20003800200 */
.L_x_18:
[----:B------:R-:W1:Y:S02]  /*0640*/  LDS R14, [R13+-0x10] ;  /* 0xfffff0000d0e7984 */ /* 0x000e640000000800 */
[----:B-1---5:R-:W-:-:S05]  /*0650*/  FADD R15, R21, R14 ;  /* 0x0000000e150f7221 */ /* 0x022fca0000000000 */
[----:B------:R-:W1:Y:S02]  /*0660*/  ATOMS.CAST.SPIN P0, [R13+-0x10], R14, R15 ;  /* 0xfffff00e0d00758d */ /* 0x000e64000180000f */
[----:B-1----:R-:W-:Y:S05]  /*0670*/  @!P0 BRA `(.L_x_18) ;  /* 0xfffffffc00f08947 */ /* 0x002fea000383ffff */
[----:B------:R-:W-:Y:S05]  /*0680*/  BSYNC.RECONVERGENT B2 ;  /* 0x0000000000027941 */ /* 0x000fea0003800200 */
.L_x_17:
[----:B------:R1:W5:Y:S01]  /*0690*/  LDG.E R21, desc[UR6][R18.64+0x14] ;  /* 0x0000140612157981 */ /* 0x000362000c1e1900 */
[----:B------:R-:W-:Y:S01]  /*06a0*/  BSSY.RECONVERGENT B2, `(.L_x_19) ;  /* 0x0000005000027945 */ /* 0x000fe20003800200 */
.L_x_20:
[----:B------:R-:W0:Y:S02]  /*06b0*/  LDS R14, [R13+-0xc] ;  /* 0xfffff4000d0e7984 */ /* 0x000e240000000800 */
[----:B0----5:R-:W-:-:S05]  /*06c0*/  FADD R15, R21, R14 ;  /* 0x0000000e150f7221 */ /* 0x021fca0000000000 */
[----:B------:R-:W0:Y:S02]  /*06d0*/  ATOMS.CAST.SPIN P0, [R13+-0xc], R14, R15 ;  /* 0xfffff40e0d00758d */ /* 0x000e24000180000f */
[----:B0-----:R-:W-:Y:S05]  /*06e0*/  @!P0 BRA `(.L_x_20) ;  /* 0xfffffffc00f08947 */ /* 0x001fea000383ffff */
[----:B------:R-:W-:Y:S05]  /*06f0*/  BSYNC.RECONVERGENT B2 ;  /* 0x0000000000027941 */ /* 0x000fea0003800200 */
.L_x_19:
[----:B------:R0:W5:Y:S01]  /*0700*/  LDG.E R21, desc[UR6][R18.64+0x18] ;  /* 0x0000180612157981 */ /* 0x000162000c1e1900 */
[----:B------:R-:W-:Y:S01]  /*0710*/  BSSY.RECONVERGENT B2, `(.L_x_21) ;  /* 0x0000005000027945 */ /* 0x000fe20003800200 */
.L_x_22:
[----:B------:R-:W1:Y:S02]  /*0720*/  LDS R14, [R13+-0x8] ;  /* 0xfffff8000d0e7984 */ /* 0x000e640000000800 */
[----:B-1---5:R-:W-:-:S05]  /*0730*/  FADD R15, R21, R14 ;  /* 0x0000000e150f7221 */ /* 0x022fca0000000000 */
[----:B------:R-:W1:Y:S02]  /*0740*/  ATOMS.CAST.SPIN P0, [R13+-0x8], R14, R15 ;  /* 0xfffff80e0d00758d */ /* 0x000e64000180000f */
[----:B-1----:R-:W-:Y:S05]  /*0750*/  @!P0 BRA `(.L_x_22) ;  /* 0xfffffffc00f08947 */ /* 0x002fea000383ffff */
[----:B------:R-:W-:Y:S05]  /*0760*/  BSYNC.RECONVERGENT B2 ;  /* 0x0000000000027941 */ /* 0x000fea0003800200 */
.L_x_21:
[----:B------:R1:W5:Y:S01]  /*0770*/  LDG.E R21, desc[UR6][R18.64+0x1c] ;  /* 0x00001c0612157981 */ /* 0x000362000c1e1900 */
[----:B------:R-:W-:Y:S01]  /*0780*/  BSSY.RECONVERGENT B2, `(.L_x_23) ;  /* 0x0000005000027945 */ /* 0x000fe20003800200 */
.L_x_24:
[----:B------:R-:W0:Y:S02]  /*0790*/  LDS R14, [R13+-0x4] ;  /* 0xfffffc000d0e7984 */ /* 0x000e240000000800 */
[----:B0----5:R-:W-:-:S05]  /*07a0*/  FADD R15, R21, R14 ;  /* 0x0000000e150f7221 */ /* 0x021fca0000000000 */
[----:B------:R-:W0:Y:S02]  /*07b0*/  ATOMS.CAST.SPIN P0, [R13+-0x4], R14, R15 ;  /* 0xfffffc0e0d00758d */ /* 0x000e24000180000f */
[----:B0-----:R-:W-:Y:S05]  /*07c0*/  @!P0 BRA `(.L_x_24) ;  /* 0xfffffffc00f08947 */ /* 0x001fea000383ffff */
[----:B------:R-:W-:Y:S05]  /*07d0*/  BSYNC.RECONVERGENT B2 ;  /* 0x0000000000027941 */ /* 0x000fea0003800200 */
.L_x_23:
[----:B------:R0:W5:Y:S01]  /*07e0*/  LDG.E R21, desc[UR6][R18.64+0x20] ;  /* 0x0000200612157981 */ /* 0x000162000c1e1900 */
[----:B------:R-:W-:Y:S01]  /*07f0*/  BSSY.RECONVERGENT B2, `(.L_x_25) ;  /* 0x0000005000027945 */ /* 0x000fe20003800200 */
.L_x_26:
[----:B------:R-:W1:Y:S02]  /*0800*/  LDS R14, [R13] ;  /* 0x000000000d0e7984 */ /* 0x000e640000000800 */
[----:B-1---5:R-:W-:-:S05]  /*0810*/  FADD R15, R21, R14 ;  /* 0x0000000e150f7221 */ /* 0x022fca0000000000 */
[----:B------:R-:W1:Y:S02]  /*0820*/  ATOMS.CAST.SPIN P0, [R13], R14, R15 ;  /* 0x0000000e0d00758d */ /* 0x000e64000180000f */
[----:B-1----:R-:W-:Y:S05]  /*0830*/  @!P0 BRA `(.L_x_26) ;  /* 0xfffffffc00f08947 */ /* 0x002fea000383ffff */
[----:B------:R-:W-:Y:S05]  /*0840*/  BSYNC.RECONVERGENT B2 ;  /* 0x0000000000027941 */ /* 0x000fea0003800200 */
.L_x_25:
[----:B------:R1:W5:Y:S01]  /*0850*/  LDG.E R21, desc[UR6][R18.64+0x24] ;  /* 0x0000240612157981 */ /* 0x000362000c1e1900 */
[----:B------:R-:W-:Y:S01]  /*0860*/  BSSY.RECONVERGENT B2, `(.L_x_27) ;  /* 0x0000005000027945 */ /* 0x000fe20003800200 */
.L_x_28:
[----:B------:R-:W0:Y:S02]  /*0870*/  LDS R14, [R13+0x4] ;  /* 0x000004000d0e7984 */ /* 0x000e240000000800 */
[----:B0----5:R-:W-:-:S05]  /*0880*/  FADD R15, R21, R14 ;  /* 0x0000000e150f7221 */ /* 0x021fca0000000000 */
[----:B------:R-:W0:Y:S02]  /*0890*/  ATOMS.CAST.SPIN P0, [R13+0x4], R14, R15 ;  /* 0x0000040e0d00758d */ /* 0x000e24000180000f */
[----:B0-----:R-:W-:Y:S05]  /*08a0*/  @!P0 BRA `(.L_x_28) ;  /* 0xfffffffc00f08947 */ /* 0x001fea000383ffff */
[----:B------:R-:W-:Y:S05]  /*08b0*/  BSYNC.RECONVERGENT B2 ;  /* 0x0000000000027941 */ /* 0x000fea0003800200 */
.L_x_27:
[----:B------:R0:W5:Y:S01]  /*08c0*/  LDG.E R21, desc[UR6][R18.64+0x28] ;  /* 0x0000280612157981 */ /* 0x000162000c1e1900 */
[----:B------:R-:W-:Y:S01]  /*08d0*/  BSSY.RECONVERGENT B2, `(.L_x_29) ;  /* 0x0000005000027945 */ /* 0x000fe20003800200 */
.L_x_30:
[----:B------:R-:W1:Y:S02]  /*08e0*/  LDS R14, [R13+0x8] ;  /* 0x000008000d0e7984 */ /* 0x000e640000000800 */
[----:B-1---5:R-:W-:-:S05]  /*08f0*/  FADD R15, R21, R14 ;  /* 0x0000000e150f7221 */ /* 0x022fca0000000000 */
[----:B------:R-:W1:Y:S02]  /*0900*/  ATOMS.CAST.SPIN P0, [R13+0x8], R14, R15 ;  /* 0x0000080e0d00758d */ /* 0x000e64000180000f */
[----:B-1----:R-:W-:Y:S05]  /*0910*/  @!P0 BRA `(.L_x_30) ;  /* 0xfffffffc00f08947 */ /* 0x002fea000383ffff */
[----:B------:R-:W-:Y:S05]  /*0920*/  BSYNC.RECONVERGENT B2 ;  /* 0x0000000000027941 */ /* 0x000fea0003800200 */
.L_x_29:
[----:B------:R1:W5:Y:S01]  /*0930*/  LDG.E R21, desc[UR6][R18.64+0x2c] ;  /* 0x00002c0612157981 */ /* 0x000362000c1e1900 */
[----:B------:R-:W-:Y:S01]  /*0940*/  BSSY.RECONVERGENT B2, `(.L_x_31) ;  /* 0x0000005000027945 */ /* 0x000fe20003800200 */
.L_x_32:
[----:B------:R-:W0:Y:S02]  /*0950*/  LDS R14, [R13+0xc] ;  /* 0x00000c000d0e7984 */ /* 0x000e240000000800 */
[----:B0----5:R-:W-:-:S05]  /*0960*/  FADD R15, R21, R14 ;  /* 0x0000000e150f7221 */ /* 0x021fca0000000000 */
[----:B------:R-:W0:Y:S02]  /*0970*/  ATOMS.CAST.SPIN P0, [R13+0xc], R14, R15 ;  /* 0x00000c0e0d00758d */ /* 0x000e24000180000f */
[----:B0-----:R-:W-:Y:S05]  /*0980*/  @!P0 BRA `(.L_x_32) ;  /* 0xfffffffc00f08947 */ /* 0x001fea000383ffff */
[----:B------:R-:W-:Y:S05]  /*0990*/  BSYNC.RECONVERGENT B2 ;  /* 0x0000000000027941 */ /* 0x000fea0003800200 */
.L_x_31:
[----:B------:R0:W5:Y:S01]  /*09a0*/  LDG.E R21, desc[UR6][R18.64+0x30] ;  /* 0x0000300612157981 */ /* 0x000162000c1e1900 */
[----:B------:R-:W-:Y:S01]  /*09b0*/  BSSY.RECONVERGENT B2, `(.L_x_33) ;  /* 0x0000005000027945 */ /* 0x000fe20003800200 */
.L_x_34:
[----:B------:R-:W1:Y:S02]  /*09c0*/  LDS R14, [R13+0x10] ;  /* 0x000010000d0e7984 */ /* 0x000e640000000800 */
[----:B-1---5:R-:W-:-:S05]  /*09d0*/  FADD R15, R21, R14 ;  /* 0x0000000e150f7221 */ /* 0x022fca0000000000 */
[----:B------:R-:W1:Y:S02]  /*09e0*/  ATOMS.CAST.SPIN P0, [R13+0x10], R14, R15 ;  /* 0x0000100e0d00758d */ /* 0x000e64000180000f */
[----:B-1----:R-:W-:Y:S05]  /*09f0*/  @!P0 BRA `(.L_x_34) ;  /* 0xfffffffc00f08947 */ /* 0x002fea000383ffff */
[----:B------:R-:W-:Y:S05]  /*0a00*/  BSYNC.RECONVERGENT B2 ;  /* 0x0000000000027941 */ /* 0x000fea0003800200 */
.L_x_33:
[----:B------:R1:W5:Y:S01]  /*0a10*/  LDG.E R21, desc[UR6][R18.64+0x34] ;  /* 0x0000340612157981 */ /* 0x000362000c1e1900 */
[----:B------:R-:W-:Y:S01]  /*0a20*/  BSSY.RECONVERGENT B2, `(.L_x_35) ;  /* 0x0000005000027945 */ /* 0x000fe20003800200 */
.L_x_36:
[----:B------:R-:W0:Y:S02]  /*0a30*/  LDS R14, [R13+0x14] ;  /* 0x000014000d0e7984 */ /* 0x000e240000000800 */
[----:B0----5:R-:W-:-:S05]  /*0a40*/  FADD R15, R21, R14 ;  /* 0x0000000e150f7221 */ /* 0x021fca0000000000 */
[----:B------:R-:W0:Y:S02]  /*0a50*/  ATOMS.CAST.SPIN P0, [R13+0x14], R14, R15 ;  /* 0x0000140e0d00758d */ /* 0x000e24000180000f */
[----:B0-----:R-:W-:Y:S05]  /*0a60*/  @!P0 BRA `(.L_x_36) ;  /* 0xfffffffc00f08947 */ /* 0x001fea000383ffff */
[----:B------:R-:W-:Y:S05]  /*0a70*/  BSYNC.RECONVERGENT B2 ;  /* 0x0000000000027941 */ /* 0x000fea0003800200 */
.L_x_35:
[----:B------:R0:W5:Y:S01]  /*0a80*/  LDG.E R21, desc[UR6][R18.64+0x38] ;  /* 0x0000380612157981 */ /* 0x000162000c1e1900 */
[----:B------:R-:W-:Y:S01]  /*0a90*/  BSSY.RECONVERGENT B2, `(.L_x_37) ;  /* 0x0000005000027945 */ /* 0x000fe20003800200 */
.L_x_38:
[----:B------:R-:W1:Y:S02]  /*0aa0*/  LDS R14, [R13+0x18] ;  /* 0x000018000d0e7984 */ /* 0x000e640000000800 */
[----:B-1---5:R-:W-:-:S05]  /*0ab0*/  FADD R15, R21, R14 ;  /* 0x0000000e150f7221 */ /* 0x022fca0000000000 */
[----:B------:R-:W1:Y:S02]  /*0ac0*/  ATOMS.CAST.SPIN P0, [R13+0x18], R14, R15 ;  /* 0x0000180e0d00758d */ /* 0x000e64000180000f */
[----:B-1----:R-:W-:Y:S05]  /*0ad0*/  @!P0 BRA `(.L_x_38) ;  /* 0xfffffffc00f08947 */ /* 0x002fea000383ffff */
[----:B------:R-:W-:Y:S05]  /*0ae0*/  BSYNC.RECONVERGENT B2 ;  /* 0x0000000000027941 */ /* 0x000fea0003800200 */
.L_x_37:
[----:B0-234-:R0:W5:Y:S01]  /*0af0*/  LDG.E R19, desc[UR6][R18.64+0x3c] ;  /* 0x00003c0612137981 */ /* 0x01d162000c1e1900 */
[----:B------:R-:W-:Y:S01]  /*0b00*/  BSSY.RECONVERGENT B2, `(.L_x_39) ;  /* 0x0000005000027945 */ /* 0x000fe20003800200 */
.L_x_40:
[----:B------:R-:W1:Y:S02]  /*0b10*/  LDS R14, [R13+0x1c] ;  /* 0x00001c000d0e7984 */ /* 0x000e640000000800 */
[----:B-1---5:R-:W-:-:S05]  /*0b20*/  FADD R15, R19, R14 ;  /* 0x0000000e130f7221 */ /* 0x022fca0000000000 */
[----:B------:R-:W1:Y:S02]  /*0b30*/  ATOMS.CAST.SPIN P0, [R13+0x1c], R14, R15 ;  /* 0x00001c0e0d00758d */ /* 0x000e64000180000f */
[----:B-1----:R-:W-:Y:S05]  /*0b40*/  @!P0 BRA `(.L_x_40) ;  /* 0xfffffffc00f08947 */ /* 0x002fea000383ffff */
[----:B------:R-:W-:Y:S05]  /*0b50*/  BSYNC.RECONVERGENT B2 ;  /* 0x0000000000027941 */ /* 0x000fea0003800200 */
.L_x_39:
[----:B------:R-:W-:Y:S02]  /*0b60*/  VIADD R11, R11, 0x10 ;  /* 0x000000100b0b7836 */ /* 0x000fe40000000000 */
[----:B------:R-:W-:Y:S02]  /*0b70*/  VIADD R12, R12, 0x10 ;  /* 0x000000100c0c7836 */ /* 0x000fe40000000000 */
[----:B------:R-:W-:Y:S01]  /*0b80*/  VIADD R13, R13, 0x40 ;  /* 0x000000400d0d7836 */ /* 0x000fe20000000000 */
[----:B------:R-:W-:-:S13]  /*0b90*/  ISETP.NE.AND P0, PT, R11, RZ, PT ;  /* 0x000000ff0b00720c */ /* 0x000fda0003f05270 */
[----:B------:R-:W-:Y:S05]  /*0ba0*/  @P0 BRA `(.L_x_41) ;  /* 0xfffffff800200947 */ /* 0x000fea000383ffff */
[----:B------:R-:W-:Y:S05]  /*0bb0*/  BSYNC B1 ;  /* 0x0000000000017941 */ /* 0x000fea0003800000 */
.L_x_8:
[----:B------:R-:W-:-:S07]  /*0bc0*/  MOV R12, R10 ;  /* 0x0000000a000c7202 */ /* 0x000fce0000000f00 */
.L_x_7:
[----:B------:R-:W-:-:S13]  /*0bd0*/  ISETP.NE.AND P0, PT, R4, RZ, PT ;  /* 0x000000ff0400720c */ /* 0x000fda0003f05270 */
[----:B------:R-:W-:Y:S05]  /*0be0*/  @!P0 BRA `(.L_x_42) ;  /* 0x0000000800388947 */ /* 0x000fea0003800000 */
[----:B------:R-:W-:-:S05]  /*0bf0*/  VIADD R10, R4, 0xffffffff ;  /* 0xffffffff040a7836 */ /* 0x000fca0000000000 */
[----:B------:R-:W-:-:S13]  /*0c00*/  ISETP.GE.U32.AND P0, PT, R10, 0x7, PT ;  /* 0x000000070a00780c */ /* 0x000fda0003f06070 */
[----:B------:R-:W-:Y:S05]  /*0c10*/  @!P0 BRA `(.L_x_43) ;  /* 0x0000000400008947 */ /* 0x000fea0003800000 */
[----:B------:R-:W1:Y:S01]  /*0c20*/  LDC.64 R10, c[0x0][0x380] ;  /* 0x0000e000ff0a7b82 */ /* 0x000e620000000a00 */
[----:B------:R-:W-:-:S04]  /*0c30*/  IMAD.IADD R13, R9, 0x1, R12 ;  /* 0x00000001090d7824 */ /* 0x000fc800078e020c */
[----:B-1----:R-:W-:-:S05]  /*0c40*/  IMAD.WIDE R10, R13, 0x4, R10 ;  /* 0x000000040d0a7825 */ /* 0x002fca00078e020a */
[----:B------:R1:W5:Y:S01]  /*0c50*/  LDG.E R19, desc[UR6][R10.64] ;  /* 0x000000060a137981 */ /* 0x000362000c1e1900 */
[----:B------:R-:W2:Y:S01]  /*0c60*/  S2UR UR5, SR_CgaCtaId ;  /* 0x00000000000579c3 */ /* 0x000ea20000008800 */
[----:B------:R-:W-:Y:S01]  /*0c70*/  UMOV UR4, 0x400 ;  /* 0x0000040000047882 */ /* 0x000fe20000000000 */
[----:B------:R-:W-:Y:S01]  /*0c80*/  BSSY.RECONVERGENT B1, `(.L_x_44) ;  /* 0x0000007000017945 */ /* 0x000fe20003800200 */
[----:B--2---:R-:W-:-:S06]  /*0c90*/  ULEA UR4, UR5, UR4, 0x18 ;  /* 0x0000000405047291 */ /* 0x004fcc000f8ec0ff */
[----:B-1----:R-:W-:-:S07]  /*0ca0*/  LEA R13, R12, UR4, 0x2 ;  /* 0x000000040c0d7c11 */ /* 0x002fce000f8e10ff */
.L_x_45:
[----:B------:R-:W1:Y:S02]  /*0cb0*/  LDS R14, [R13] ;  /* 0x000000000d0e7984 */ /* 0x000e640000000800 */
[----:B-1---5:R-:W-:-:S05]  /*0cc0*/  FADD R15, R19, R14 ;  /* 0x0000000e130f7221 */ /* 0x022fca0000000000 */
[----:B------:R-:W1:Y:S02]  /*0cd0*/  ATOMS.CAST.SPIN P0, [R13], R14, R15 ;  /* 0x0000000e0d00758d */ /* 0x000e64000180000f */
[----:B-1----:R-:W-:Y:S05]  /*0ce0*/  @!P0 BRA `(.L_x_45) ;  /* 0xfffffffc00f08947 */ /* 0x002fea000383ffff */
[----:B------:R-:W-:Y:S05]  /*0cf0*/  BSYNC.RECONVERGENT B1 ;  /* 0x0000000000017941 */ /* 0x000fea0003800200 */
.L_x_44:
[----:B------:R1:W5:Y:S01]  /*0d00*/  LDG.E R19, desc[UR6][R10.64+0x4] ;  /* 0x000004060a137981 */ /* 0x000362000c1e1900 */
[----:B------:R-:W-:Y:S01]  /*0d10*/  BSSY.RECONVERGENT B1, `(.L_x_46) ;  /* 0x0000005000017945 */ /* 0x000fe20003800200 */
.L_x_47:
[----:B------:R-:W2:Y:S02]  /*0d20*/  LDS R14, [R13+0x4] ;  /* 0x000004000d0e7984 */ /* 0x000ea40000000800 */
[----:B--2--5:R-:W-:-:S05]  /*0d30*/  FADD R15, R19, R14 ;  /* 0x0000000e130f7221 */ /* 0x024fca0000000000 */
[----:B------:R-:W2:Y:S02]  /*0d40*/  ATOMS.CAST.SPIN P0, [R13+0x4], R14, R15 ;  /* 0x0000040e0d00758d */ /* 0x000ea4000180000f */
[----:B--2---:R-:W-:Y:S05]  /*0d50*/  @!P0 BRA `(.L_x_47) ;  /* 0xfffffffc00f08947 */ /* 0x004fea000383ffff */
[----:B------:R-:W-:Y:S05]  /*0d60*/  BSYNC.RECONVERGENT B1 ;  /* 0x0000000000017941 */ /* 0x000fea0003800200 */
.L_x_46:
[----:B------:R2:W5:Y:S01]  /*0d70*/  LDG.E R19, desc[UR6][R10.64+0x8] ;  /* 0x000008060a137981 */ /* 0x000562000c1e1900 */
[----:B------:R-:W-:Y:S01]  /*0d80*/  BSSY.RECONVERGENT B1, `(.L_x_48) ;  /* 0x0000005000017945 */ /* 0x000fe20003800200 */
.L_x_49:
[----:B------:R-:W3:Y:S02]  /*0d90*/  LDS R14, [R13+0x8] ;  /* 0x000008000d0e7984 */ /* 0x000ee40000000800 */
[----:B---3-5:R-:W-:-:S05]  /*0da0*/  FADD R15, R19, R14 ;  /* 0x0000000e130f7221 */ /* 0x028fca0000000000 */
[----:B------:R-:W3:Y:S02]  /*0db0*/  ATOMS.CAST.SPIN P0, [R13+0x8], R14, R15 ;  /* 0x0000080e0d00758d */ /* 0x000ee4000180000f */
[----:B---3--:R-:W-:Y:S05]  /*0dc0*/  @!P0 BRA `(.L_x_49) ;  /* 0xfffffffc00f08947 */ /* 0x008fea000383ffff */
[----:B------:R-:W-:Y:S05]  /*0dd0*/  BSYNC.RECONVERGENT B1 ;  /* 0x0000000000017941 */ /* 0x000fea0003800200 */
.L_x_48:
[----:B------:R3:W5:Y:S01]  /*0de0*/  LDG.E R19, desc[UR6][R10.64+0xc] ;  /* 0x00000c060a137981 */ /* 0x000762000c1e1900 */
[----:B------:R-:W-:Y:S01]  /*0df0*/  BSSY.RECONVERGENT B1, `(.L_x_50) ;  /* 0x0000005000017945 */ /* 0x000fe20003800200 */
.L_x_51:
[----:B------:R-:W4:Y:S02]  /*0e00*/  LDS R14, [R13+0xc] ;  /* 0x00000c000d0e7984 */ /* 0x000f240000000800 */
[----:B----45:R-:W-:-:S05]  /*0e10*/  FADD R15, R19, R14 ;  /* 0x0000000e130f7221 */ /* 0x030fca0000000000 */
[----:B------:R-:W4:Y:S02]  /*0e20*/  ATOMS.CAST.SPIN P0, [R13+0xc], R14, R15 ;  /* 0x00000c0e0d00758d */ /* 0x000f24000180000f */
[----:B----4-:R-:W-:Y:S05]  /*0e30*/  @!P0 BRA `(.L_x_51) ;  /* 0xfffffffc00f08947 */ /* 0x010fea000383ffff */
[----:B------:R-:W-:Y:S05]  /*0e40*/  BSYNC.RECONVERGENT B1 ;  /* 0x0000000000017941 */ /* 0x000fea0003800200 */
.L_x_50:
[----:B------:R4:W5:Y:S01]  /*0e50*/  LDG.E R19, desc[UR6][R10.64+0x10] ;  /* 0x000010060a137981 */ /* 0x000962000c1e1900 */
[----:B------:R-:W-:Y:S01]  /*0e60*/  BSSY.RECONVERGENT B1, `(.L_x_52) ;  /* 0x0000005000017945 */ /* 0x000fe20003800200 */
.L_x_53:
[----:B------:R-:W0:Y:S02]  /*0e70*/  LDS R14, [R13+0x10] ;  /* 0x000010000d0e7984 */ /* 0x000e240000000800 */
[----:B0----5:R-:W-:-:S05]  /*0e80*/  FADD R15, R19, R14 ;  /* 0x0000000e130f7221 */ /* 0x021fca0000000000 */
[----:B------:R-:W0:Y:S02]  /*0e90*/  ATOMS.CAST.SPIN P0, [R13+0x10], R14, R15 ;  /* 0x0000100e0d00758d */ /* 0x000e24000180000f */
[----:B0-----:R-:W-:Y:S05]  /*0ea0*/  @!P0 BRA `(.L_x_53) ;  /* 0xfffffffc00f08947 */ /* 0x001fea000383ffff */
[----:B------:R-:W-:Y:S05]  /*0eb0*/  BSYNC.RECONVERGENT B1 ;  /* 0x0000000000017941 */ /* 0x000fea0003800200 */
.L_x_52:
[----:B------:R0:W5:Y:S01]  /*0ec0*/  LDG.E R19, desc[UR6][R10.64+0x14] ;  /* 0x000014060a137981 */ /* 0x000162000c1e1900 */
[----:B------:R-:W-:Y:S01]  /*0ed0*/  BSSY.RECONVERGENT B1, `(.L_x_54) ;  /* 0x0000005000017945 */ /* 0x000fe20003800200 */
.L_x_55:
[----:B------:R-:W1:Y:S02]  /*0ee0*/  LDS R14, [R13+0x14] ;  /* 0x000014000d0e7984 */ /* 0x000e640000000800 */
[----:B-1---5:R-:W-:-:S05]  /*0ef0*/  FADD R15, R19, R14 ;  /* 0x0000000e130f7221 */ /* 0x022fca0000000000 */
[----:B------:R-:W1:Y:S02]  /*0f00*/  ATOMS.CAST.SPIN P0, [R13+0x14], R14, R15 ;  /* 0x0000140e0d00758d */ /* 0x000e64000180000f */
[----:B-1----:R-:W-:Y:S05]  /*0f10*/  @!P0 BRA `(.L_x_55) ;  /* 0xfffffffc00f08947 */ /* 0x002fea000383ffff */
[----:B------:R-:W-:Y:S05]  /*0f20*/  BSYNC.RECONVERGENT B1 ;  /* 0x0000000000017941 */ /* 0x000fea0003800200 */
.L_x_54:
[----:B------:R1:W5:Y:S01]  /*0f30*/  LDG.E R19, desc[UR6][R10.64+0x18] ;  /* 0x000018060a137981 */ /* 0x000362000c1e1900 */
[----:B------:R-:W-:Y:S01]  /*0f40*/  BSSY.RECONVERGENT B1, `(.L_x_56) ;  /* 0x0000005000017945 */ /* 0x000fe20003800200 */
.L_x_57:
[----:B------:R-:W0:Y:S02]  /*0f50*/  LDS R14, [R13+0x18] ;  /* 0x000018000d0e7984 */ /* 0x000e240000000800 */
[----:B0----5:R-:W-:-:S05]  /*0f60*/  FADD R15, R19, R14 ;  /* 0x0000000e130f7221 */ /* 0x021fca0000000000 */
[----:B------:R-:W0:Y:S02]  /*0f70*/  ATOMS.CAST.SPIN P0, [R13+0x18], R14, R15 ;  /* 0x0000180e0d00758d */ /* 0x000e24000180000f */
[----:B0-----:R-:W-:Y:S05]  /*0f80*/  @!P0 BRA `(.L_x_57) ;  /* 0xfffffffc00f08947 */ /* 0x001fea000383ffff */
[----:B------:R-:W-:Y:S05]  /*0f90*/  BSYNC.RECONVERGENT B1 ;  /* 0x0000000000017941 */ /* 0x000fea0003800200 */
.L_x_56:
[----:B------:R0:W5:Y:S01]  /*0fa0*/  LDG.E R15, desc[UR6][R10.64+0x1c] ;  /* 0x00001c060a0f7981 */ /* 0x000162000c1e1900 */
[----:B------:R-:W-:Y:S01]  /*0fb0*/  BSSY.RECONVERGENT B1, `(.L_x_58) ;  /* 0x0000005000017945 */ /* 0x000fe20003800200 */
.L_x_59:
[----:B01234-:R-:W0:Y:S02]  /*0fc0*/  LDS R10, [R13+0x1c] ;  /* 0x00001c000d0a7984 */ /* 0x01fe240000000800 */
[----:B0----5:R-:W-:-:S05]  /*0fd0*/  FADD R11, R15, R10 ;  /* 0x0000000a0f0b7221 */ /* 0x021fca0000000000 */
[----:B------:R-:W0:Y:S02]  /*0fe0*/  ATOMS.CAST.SPIN P0, [R13+0x1c], R10, R11 ;  /* 0x00001c0a0d00758d */ /* 0x000e24000180000b */
[----:B0-----:R-:W-:Y:S05]  /*0ff0*/  @!P0 BRA `(.L_x_59) ;  /* 0xfffffffc00f08947 */ /* 0x001fea000383ffff */
[----:B------:R-:W-:Y:S05]  /*1000*/  BSYNC.RECONVERGENT B1 ;  /* 0x0000000000017941 */ /* 0x000fea0003800200 */
.L_x_58:
[----:B------:R-:W-:-:S07]  /*1010*/  VIADD R12, R12, 0x8 ;  /* 0x000000080c0c7836 */ /* 0x000fce0000000000 */
.L_x_43:
[----:B------:R-:W-:Y:S01]  /*1020*/  ISETP.NE.AND P0, PT, R5, RZ, PT ;  /* 0x000000ff0500720c */ /* 0x000fe20003f05270 */
[----:B------:R-:W-:-:S12]  /*1030*/  BSSY.RECONVERGENT B1, `(.L_x_42) ;  /* 0x0000049000017945 */ /* 0x000fd80003800200 */
[----:B------:R-:W-:Y:S05]  /*1040*/  @!P0 BRA `(.L_x_60) ;  /* 0x00000004001c8947 */ /* 0x000fea0003800000 */
[----:B------:R-:W-:-:S04]  /*1050*/  IADD3 R10, PT, PT, R5, -0x1, RZ ;  /* 0xffffffff050a7810 */ /* 0x000fc80007ffe0ff */
        /* <DEDUP_REMOVED lines=10> */
[----:B01----:R-:W-:-:S07]  /*1100*/  LEA R18, R12, UR4, 0x2 ;  /* 0x000000040c127c11 */ /* 0x003fce000f8e10ff */
.L_x_63:
[----:B------:R-:W0:Y:S02]  /*1110*/  LDS R14, [R18] ;  /* 0x00000000120e7984 */ /* 0x000e240000000800 */
[----:B0----5:R-:W-:-:S05]  /*1120*/  FADD R15, R13, R14 ;  /* 0x0000000e0d0f7221 */ /* 0x021fca0000000000 */
[----:B------:R-:W0:Y:S02]  /*1130*/  ATOMS.CAST.SPIN P0, [R18], R14, R15 ;  /* 0x0000000e1200758d */ /* 0x000e24000180000f */
[----:B0-----:R-:W-:Y:S05]  /*1140*/  @!P0 BRA `(.L_x_63) ;  /* 0xfffffffc00f08947 */ /* 0x001fea000383ffff */
[----:B------:R-:W-:Y:S05]  /*1150*/  BSYNC.RECONVERGENT B2 ;  /* 0x0000000000027941 */ /* 0x000fea0003800200 */
.L_x_62:
[----:B------:R0:W5:Y:S01]  /*1160*/  LDG.E R13, desc[UR6][R10.64+0x4] ;  /* 0x000004060a0d7981 */ /* 0x000162000c1e1900 */
[----:B------:R-:W-:Y:S01]  /*1170*/  BSSY.RECONVERGENT B2, `(.L_x_64) ;  /* 0x0000005000027945 */ /* 0x000fe20003800200 */
.L_x_65:
[----:B------:R-:W1:Y:S02]  /*1180*/  LDS R14, [R18+0x4] ;  /* 0x00000400120e7984 */ /* 0x000e640000000800 */
[----:B-1---5:R-:W-:-:S05]  /*1190*/  FADD R15, R13, R14 ;  /* 0x0000000e0d0f7221 */ /* 0x022fca0000000000 */
[----:B------:R-:W1:Y:S02]  /*11a0*/  ATOMS.CAST.SPIN P0, [R18+0x4], R14, R15 ;  /* 0x0000040e1200758d */ /* 0x000e64000180000f */
[----:B-1----:R-:W-:Y:S05]  /*11b0*/  @!P0 BRA `(.L_x_65) ;  /* 0xfffffffc00f08947 */ /* 0x002fea000383ffff */
[----:B------:R-:W-:Y:S05]  /*11c0*/  BSYNC.RECONVERGENT B2 ;  /* 0x0000000000027941 */ /* 0x000fea0003800200 */
.L_x_64:
[----:B------:R1:W5:Y:S01]  /*11d0*/  LDG.E R13, desc[UR6][R10.64+0x8] ;  /* 0x000008060a0d7981 */ /* 0x000362000c1e1900 */
[----:B------:R-:W-:Y:S01]  /*11e0*/  BSSY.RECONVERGENT B2, `(.L_x_66) ;  /* 0x0000005000027945 */ /* 0x000fe20003800200 */
.L_x_67:
[----:B------:R-:W2:Y:S02]  /*11f0*/  LDS R14, [R18+0x8] ;  /* 0x00000800120e7984 */ /* 0x000ea40000000800 */
[----:B--2--5:R-:W-:-:S05]  /*1200*/  FADD R15, R13, R14 ;  /* 0x0000000e0d0f7221 */ /* 0x024fca0000000000 */
[----:B------:R-:W2:Y:S02]  /*1210*/  ATOMS.CAST.SPIN P0, [R18+0x8], R14, R15 ;  /* 0x0000080e1200758d */ /* 0x000ea4000180000f */
[----:B--2---:R-:W-:Y:S05]  /*1220*/  @!P0 BRA `(.L_x_67) ;  /* 0xfffffffc00f08947 */ /* 0x004fea000383ffff */
[----:B------:R-:W-:Y:S05]  /*1230*/  BSYNC.RECONVERGENT B2 ;  /* 0x0000000000027941 */ /* 0x000fea0003800200 */
.L_x_66:
[----:B------:R2:W5:Y:S01]  /*1240*/  LDG.E R13, desc[UR6][R10.64+0xc] ;  /* 0x00000c060a0d7981 */ /* 0x000562000c1e1900 */
[----:B------:R-:W-:Y:S01]  /*1250*/  BSSY.RECONVERGENT B2, `(.L_x_68) ;  /* 0x0000005000027945 */ /* 0x000fe20003800200 */
.L_x_69:
[----:B012---:R-:W0:Y:S02]  /*1260*/  LDS R10, [R18+0xc] ;  /* 0x00000c00120a7984 */ /* 0x007e240000000800 */
[----:B0----5:R-:W-:-:S05]  /*1270*/  FADD R11, R13, R10 ;  /* 0x0000000a0d0b7221 */ /* 0x021fca0000000000 */
[----:B------:R-:W0:Y:S02]  /*1280*/  ATOMS.CAST.SPIN P0, [R18+0xc], R10, R11 ;  /* 0x00000c0a1200758d */ /* 0x000e24000180000b */
[----:B0-----:R-:W-:Y:S05]  /*1290*/  @!P0 BRA `(.L_x_69) ;  /* 0xfffffffc00f08947 */ /* 0x001fea000383ffff */
[----:B------:R-:W-:Y:S05]  /*12a0*/  BSYNC.RECONVERGENT B2 ;  /* 0x0000000000027941 */ /* 0x000fea0003800200 */
.L_x_68:
[----:B------:R-:W-:-:S07]  /*12b0*/  VIADD R12, R12, 0x4 ;  /* 0x000000040c0c7836 */ /* 0x000fce0000000000 */
.L_x_61:
[----:B------:R-:W-:-:S13]  /*12c0*/  ISETP.NE.AND P0, PT, R6, RZ, PT ;  /* 0x000000ff0600720c */ /* 0x000fda0003f05270 */
        /* <DEDUP_REMOVED lines=8> */
[----:B------:R-:W-:Y:S01]  /*1350*/  ISETP.NE.AND P0, PT, R6, 0x1, PT ;  /* 0x000000010600780c */ /* 0x000fe20003f05270 */
[----:B--2---:R-:W-:-:S06]  /*1360*/  ULEA UR4, UR5, UR4, 0x18 ;  /* 0x0000000405047291 */ /* 0x004fcc000f8ec0ff */
[----:B-1----:R-:W-:-:S07]  /*1370*/  LEA R9, R12, UR4, 0x2 ;  /* 0x000000040c097c11 */ /* 0x002fce000f8e10ff */
.L_x_71:
[----:B------:R-:W1:Y:S02]  /*1380*/  LDS R12, [R9] ;  /* 0x00000000090c7984 */ /* 0x000e640000000800 */
[----:B-1---5:R-:W-:-:S05]  /*1390*/  FADD R13, R15, R12 ;  /* 0x0000000c0f0d7221 */ /* 0x022fca0000000000 */
[----:B------:R-:W1:Y:S02]  /*13a0*/  ATOMS.CAST.SPIN P1, [R9], R12, R13 ;  /* 0x0000000c0900758d */ /* 0x000e64000182000d */
[----:B-1----:R-:W-:Y:S05]  /*13b0*/  @!P1 BRA `(.L_x_71) ;  /* 0xfffffffc00f09947 */ /* 0x002fea000383ffff */
[----:B------:R-:W-:Y:S05]  /*13c0*/  BSYNC.RECONVERGENT B2 ;  /* 0x0000000000027941 */ /* 0x000fea0003800200 */
.L_x_70:
[----:B------:R-:W-:Y:S05]  /*13d0*/  @!P0 BRA `(.L_x_60) ;  /* 0x0000000000388947 */ /* 0x000fea0003800000 */
[----:B------:R1:W5:Y:S01]  /*13e0*/  LDG.E R15, desc[UR6][R10.64+0x4] ;  /* 0x000004060a0f7981 */ /* 0x000362000c1e1900 */
[----:B------:R-:W-:Y:S01]  /*13f0*/  BSSY.RECONVERGENT B2, `(.L_x_72) ;  /* 0x0000006000027945 */ /* 0x000fe20003800200 */
[----:B------:R-:W-:-:S13]  /*1400*/  ISETP.NE.AND P0, PT, R6, 0x2, PT ;  /* 0x000000020600780c */ /* 0x000fda0003f05270 */
.L_x_73:
[----:B------:R-:W2:Y:S02]  /*1410*/  LDS R12, [R9+0x4] ;  /* 0x00000400090c7984 */ /* 0x000ea40000000800 */
[----:B--2--5:R-:W-:-:S05]  /*1420*/  FADD R13, R15, R12 ;  /* 0x0000000c0f0d7221 */ /* 0x024fca0000000000 */
[----:B------:R-:W2:Y:S02]  /*1430*/  ATOMS.CAST.SPIN P1, [R9+0x4], R12, R13 ;  /* 0x0000040c0900758d */ /* 0x000ea4000182000d */
[----:B--2---:R-:W-:Y:S05]  /*1440*/  @!P1 BRA `(.L_x_73) ;  /* 0xfffffffc00f09947 */ /* 0x004fea000383ffff */
[----:B------:R-:W-:Y:S05]  /*1450*/  BSYNC.RECONVERGENT B2 ;  /* 0x0000000000027941 */ /* 0x000fea0003800200 */
.L_x_72:
[----:B------:R-:W-:Y:S05]  /*1460*/  @!P0 BRA `(.L_x_60) ;  /* 0x0000000000148947 */ /* 0x000fea0003800000 */
[----:B------:R2:W5:Y:S02]  /*1470*/  LDG.E R13, desc[UR6][R10.64+0x8] ;  /* 0x000008060a0d7981 */ /* 0x000564000c1e1900 */
.L_x_74:
[----:B-12---:R-:W1:Y:S02]  /*1480*/  LDS R10, [R9+0x8] ;  /* 0x00000800090a7984 */ /* 0x006e640000000800 */
[----:B-1---5:R-:W-:-:S05]  /*1490*/  FADD R11, R13, R10 ;  /* 0x0000000a0d0b7221 */ /* 0x022fca0000000000 */
[----:B------:R-:W1:Y:S02]  /*14a0*/  ATOMS.CAST.SPIN P0, [R9+0x8], R10, R11 ;  /* 0x0000080a0900758d */ /* 0x000e64000180000b */
[----:B-1----:R-:W-:Y:S05]  /*14b0*/  @!P0 BRA `(.L_x_74) ;  /* 0xfffffffc00f08947 */ /* 0x002fea000383ffff */
.L_x_60:
[----:B------:R-:W-:Y:S05]  /*14c0*/  BSYNC.RECONVERGENT B1 ;  /* 0x0000000000017941 */ /* 0x000fea0003800200 */
.L_x_42:
[----:B-1----:R-:W1:Y:S01]  /*14d0*/  S2R R10, SR_LANEID ;  /* 0x00000000000a7919 */ /* 0x002e620000000000 */
[----:B------:R-:W-:Y:S02]  /*14e0*/  VOTEU.ANY UR4, UPT, PT ;  /* 0x0000000000047886 */ /* 0x000fe400038e0100 */
[----:B------:R-:W-:Y:S02]  /*14f0*/  UFLO.U32 UR5, UR4 ;  /* 0x00000004000572bd */ /* 0x000fe400080e0000 */
[----:B------:R-:W2:Y:S04]  /*1500*/  POPC R9, UR4 ;  /* 0x0000000400097d09 */ /* 0x000ea80008000000 */
[----:B-1----:R-:W-:-:S13]  /*1510*/  ISETP.EQ.U32.AND P0, PT, R10, UR5, PT ;  /* 0x000000050a007c0c */ /* 0x002fda000bf02070 */
[----:B--2---:R1:W-:Y:S02]  /*1520*/  @P0 REDG.E.ADD.STRONG.GPU desc[UR6][R16.64], R9 ;  /* 0x000000091000098e */ /* 0x0043e4000c12e106 */
.L_x_6:
[----:B------:R-:W-:Y:S05]  /*1530*/  BSYNC B0 ;  /* 0x0000000000007941 */ /* 0x000fea0003800000 */
.L_x_5:
[----:B------:R-:W2:Y:S01]  /*1540*/  LDCU UR4, c[0x0][0x3a0] ;  /* 0x00007400ff0477ac */ /* 0x000ea20008000800 */
[----:B0-----:R-:W-:-:S04]  /*1550*/  IADD3 R7, PT, PT, R2, R7, RZ ;  /* 0x0000000702077210 */ /* 0x001fc80007ffe0ff */
[----:B--2---:R-:W-:-:S13]  /*1560*/  ISETP.GE.AND P0, PT, R7, UR4, PT ;  /* 0x0000000407007c0c */ /* 0x004fda000bf06270 */
[----:B------:R-:W-:Y:S05]  /*1570*/  @!P0 BRA `(.L_x_75) ;  /* 0xffffffec00588947 */ /* 0x000fea000383ffff */
.L_x_0:
[----:B------:R-:W2:Y:S02]  /*1580*/  LDCU UR4, c[0x0][0x3a4] ;  /* 0x00007480ff0477ac */ /* 0x000ea40008000800 */
[----:B--2---:R-:W-:Y:S01]  /*1590*/  ISETP.GE.AND P0, PT, R0, UR4, PT ;  /* 0x0000000400007c0c */ /* 0x004fe2000bf06270 */
[----:B------:R-:W-:Y:S05]  /*15a0*/  WARPSYNC.ALL ;  /* 0x0000000000007948 */ /* 0x000fea0003800000 */
[----:B------:R-:W-:Y:S07]  /*15b0*/  BAR.SYNC.DEFER_BLOCKING 0x0 ;  /* 0x0000000000007b1d */ /* 0x000fee0000010000 */
[----:B------:R-:W-:Y:S05]  /*15c0*/  @P0 EXIT ;  /* 0x000000000000094d */ /* 0x000fea0003800000 */
[----:B01----:R-:W2:Y:S02]  /*15d0*/  LDG.E R16, desc[UR6][R16.64] ;  /* 0x0000000610107981 */ /* 0x003ea4000c1e1900 */
[----:B--2---:R-:W-:-:S13]  /*15e0*/  ISETP.GE.AND P0, PT, R16, 0x1, PT ;  /* 0x000000011000780c */ /* 0x004fda0003f06270 */
[----:B------:R-:W-:Y:S05]  /*15f0*/  @!P0 EXIT ;  /* 0x000000000000894d */ /* 0x000fea0003800000 */
[----:B------:R-:W0:Y:S01]  /*1600*/  S2UR UR5, SR_CgaCtaId ;  /* 0x00000000000579c3 */ /* 0x000e220000008800 */
[----:B------:R-:W-:Y:S01]  /*1610*/  UMOV UR4, 0x400 ;  /* 0x0000040000047882 */ /* 0x000fe20000000000 */
[----:B------:R-:W-:Y:S01]  /*1620*/  I2FP.F32.U32 R5, R16 ;  /* 0x0000001000057245 */ /* 0x000fe20000201000 */
[----:B------:R-:W-:Y:S03]  /*1630*/  BSSY.RECONVERGENT B0, `(.L_x_76) ;  /* 0x000000f000007945 */ /* 0x000fe60003800200 */
[----:B------:R-:W1:Y:S02]  /*1640*/  MUFU.RCP R4, R5 ;  /* 0x0000000500047308 */ /* 0x000e640000001000 */
[----:B-1----:R-:W-:Y:S01]  /*1650*/  FFMA R7, -R5, R4, 1 ;  /* 0x3f80000005077423 */ /* 0x002fe20000000104 */
[----:B0-----:R-:W-:-:S03]  /*1660*/  ULEA UR4, UR5, UR4, 0x18 ;  /* 0x0000000405047291 */ /* 0x001fc6000f8ec0ff */
[----:B------:R-:W-:-:S03]  /*1670*/  FFMA R7, R4, R7, R4 ;  /* 0x0000000704077223 */ /* 0x000fc60000000004 */
[----:B------:R-:W-:-:S06]  /*1680*/  LEA R2, R0, UR4, 0x2 ;  /* 0x0000000400027c11 */ /* 0x000fcc000f8e10ff */
[----:B------:R-:W0:Y:S02]  /*1690*/  LDS R2, [R2] ;  /* 0x0000000002027984 */ /* 0x000e240000000800 */
[----:B0-----:R-:W0:Y:S01]  /*16a0*/  FCHK P0, R2, R5 ;  /* 0x0000000502007302 */ /* 0x001e220000000000 */
[----:B------:R-:W-:-:S04]  /*16b0*/  FFMA R4, R2, R7, RZ ;  /* 0x0000000702047223 */ /* 0x000fc800000000ff */
[----:B------:R-:W-:-:S04]  /*16c0*/  FFMA R6, -R5, R4, R2 ;  /* 0x0000000405067223 */ /* 0x000fc80000000102 */
[----:B------:R-:W-:Y:S01]  /*16d0*/  FFMA R7, R7, R6, R4 ;  /* 0x0000000607077223 */ /* 0x000fe20000000004 */
[----:B0-----:R-:W-:Y:S06]  /*16e0*/  @!P0 BRA `(.L_x_77) ;  /* 0x00000000000c8947 */ /* 0x001fec0003800000 */
[----:B------:R-:W-:-:S07]  /*16f0*/  MOV R4, 0x1710 ;  /* 0x0000171000047802 */ /* 0x000fce0000000f00 */
[----:B------:R-:W-:Y:S05]  /*1700*/  CALL.REL.NOINC `($__internal_0_$__cuda_sm3x_div_rn_noftz_f32_slowpath) ;  /* 0x0000000000207944 */ /* 0x000fea0003c00000 */
[----:B------:R-:W-:-:S07]  /*1710*/  IMAD.MOV.U32 R7, RZ, RZ, R2 ;  /* 0x000000ffff077224 */ /* 0x000fce00078e0002 */
.L_x_77:
[----:B------:R-:W-:Y:S05]  /*1720*/  BSYNC.RECONVERGENT B0 ;  /* 0x0000000000007941 */ /* 0x000fea0003800200 */
.L_x_76:
[----:B------:R-:W0:Y:S01]  /*1730*/  LDC.64 R4, c[0x0][0x390] ;  /* 0x0000e400ff047b82 */ /* 0x000e220000000a00 */
[----:B------:R-:W1:Y:S02]  /*1740*/  LDCU UR4, c[0x0][0x3a4] ;  /* 0x00007480ff0477ac */ /* 0x000e640008000800 */
[----:B-1----:R-:W-:-:S04]  /*1750*/  IMAD R3, R3, UR4, R0 ;  /* 0x0000000403037c24 */ /* 0x002fc8000f8e0200 */
[----:B0-----:R-:W-:-:S05]  /*1760*/  IMAD.WIDE.U32 R2, R3, 0x4, R4 ;  /* 0x0000000403027825 */ /* 0x001fca00078e0004 */
[----:B------:R-:W-:Y:S01]  /*1770*/  STG.E desc[UR6][R2.64], R7 ;  /* 0x0000000702007986 */ /* 0x000fe2000c101906 */
[----:B------:R-:W-:Y:S05]  /*1780*/  EXIT ;  /* 0x000000000000794d */ /* 0x000fea0003800000 */
        .weak           $__internal_0_$__cuda_sm3x_div_rn_noftz_f32_slowpath
        .type           $__internal_0_$__cuda_sm3x_div_rn_noftz_f32_slowpath,@function
        .size           $__internal_0_$__cuda_sm3x_div_rn_noftz_f32_slowpath,(.L_x_111 - $__internal_0_$__cuda_sm3x_div_rn_noftz_f32_slowpath)
$__internal_0_$__cuda_sm3x_div_rn_noftz_f32_slowpath:
[--C-:B------:R-:W-:Y:S01]  /*1790*/  SHF.R.U32.HI R7, RZ, 0x17, R5.reuse ;  /* 0x00000017ff077819 */ /* 0x100fe20000011605 */
[----:B------:R-:W-:Y:S01]  /*17a0*/  BSSY.RECONVERGENT B1, `(.L_x_78) ;  /* 0x0000064000017945 */ /* 0x000fe20003800200 */
[--C-:B------:R-:W-:Y:S01]  /*17b0*/  SHF.R.U32.HI R6, RZ, 0x17, R2.reuse ;  /* 0x00000017ff067819 */ /* 0x100fe20000011602 */
[----:B------:R-:W-:Y:S01]  /*17c0*/  IMAD.MOV.U32 R8, RZ, RZ, R2 ;  /* 0x000000ffff087224 */ /* 0x000fe200078e0002 */
[----:B------:R-:W-:Y:S01]  /*17d0*/  LOP3.LUT R7, R7, 0xff, RZ, 0xc0, !PT ;  /* 0x000000ff07077812 */ /* 0x000fe200078ec0ff */
[----:B------:R-:W-:Y:S01]  /*17e0*/  IMAD.MOV.U32 R9, RZ, RZ, R5 ;  /* 0x000000ffff097224 */ /* 0x000fe200078e0005 */
[----:B------:R-:W-:-:S03]  /*17f0*/  LOP3.LUT R6, R6, 0xff, RZ, 0xc0, !PT ;  /* 0x000000ff06067812 */ /* 0x000fc600078ec0ff */
[----:B------:R-:W-:Y:S01]  /*1800*/  VIADD R12, R7, 0xffffffff ;  /* 0xffffffff070c7836 */ /* 0x000fe20000000000 */
[----:B------:R-:W-:-:S04]  /*1810*/  IADD3 R11, PT, PT, R6, -0x1, RZ ;  /* 0xffffffff060b7810 */ /* 0x000fc80007ffe0ff */
[----:B------:R-:W-:-:S04]  /*1820*/  ISETP.GT.U32.AND P0, PT, R12, 0xfd, PT ;  /* 0x000000fd0c00780c */ /* 0x000fc80003f04070 */
[----:B------:R-:W-:-:S13]  /*1830*/  ISETP.GT.U32.OR P0, PT, R11, 0xfd, P0 ;  /* 0x000000fd0b00780c */ /* 0x000fda0000704470 */
[----:B------:R-:W-:Y:S01]  /*1840*/  @!P0 MOV R10, RZ ;  /* 0x000000ff000a8202 */ /* 0x000fe20000000f00 */
[----:B------:R-:W-:Y:S06]  /*1850*/  @!P0 BRA `(.L_x_79) ;  /* 0x00000000005c8947 */ /* 0x000fec0003800000 */
[----:B------:R-:W-:Y:S02]  /*1860*/  FSETP.GTU.FTZ.AND P0, PT, |R2|, +INF , PT ;  /* 0x7f8000000200780b */ /* 0x000fe40003f1c200 */
[----:B------:R-:W-:-:S04]  /*1870*/  FSETP.GTU.FTZ.AND P1, PT, |R5|, +INF , PT ;  /* 0x7f8000000500780b */ /* 0x000fc80003f3c200 */
[----:B------:R-:W-:-:S13]  /*1880*/  PLOP3.LUT P0, PT, P0, P1, PT, 0xf8, 0x8f ;  /* 0x00000000008f781c */ /* 0x000fda0000703f70 */
[----:B------:R-:W-:Y:S05]  /*1890*/  @P0 BRA `(.L_x_80) ;  /* 0x00000004004c0947 */ /* 0x000fea0003800000 */
[----:B------:R-:W-:-:S13]  /*18a0*/  LOP3.LUT P0, RZ, R9, 0x7fffffff, R8, 0xc8, !PT ;  /* 0x7fffffff09ff7812 */ /* 0x000fda000780c808 */
[----:B------:R-:W-:Y:S05]  /*18b0*/  @!P0 BRA `(.L_x_81) ;  /* 0x00000004003c8947 */ /* 0x000fea0003800000 */
[C---:B------:R-:W-:Y:S02]  /*18c0*/  FSETP.NEU.FTZ.AND P2, PT, |R2|.reuse, +INF , PT ;  /* 0x7f8000000200780b */ /* 0x040fe40003f5d200 */
[----:B------:R-:W-:Y:S02]  /*18d0*/  FSETP.NEU.FTZ.AND P1, PT, |R5|, +INF , PT ;  /* 0x7f8000000500780b */ /* 0x000fe40003f3d200 */
[----:B------:R-:W-:-:S11]  /*18e0*/  FSETP.NEU.FTZ.AND P0, PT, |R2|, +INF , PT ;  /* 0x7f8000000200780b */ /* 0x000fd60003f1d200 */
[----:B------:R-:W-:Y:S05]  /*18f0*/  @!P1 BRA !P2, `(.L_x_81) ;  /* 0x00000004002c9947 */ /* 0x000fea0005000000 */
[----:B------:R-:W-:-:S04]  /*1900*/  LOP3.LUT P2, RZ, R8, 0x7fffffff, RZ, 0xc0, !PT ;  /* 0x7fffffff08ff7812 */ /* 0x000fc8000784c0ff */
[----:B------:R-:W-:-:S13]  /*1910*/  PLOP3.LUT P1, PT, P1, P2, PT, 0x2f, 0xf2 ;  /* 0x0000000000f2781c */ /* 0x000fda0000f24577 */
[----:B------:R-:W-:Y:S05]  /*1920*/  @P1 BRA `(.L_x_82) ;  /* 0x0000000400181947 */ /* 0x000fea0003800000 */
[----:B------:R-:W-:-:S04]  /*1930*/  LOP3.LUT P1, RZ, R9, 0x7fffffff, RZ, 0xc0, !PT ;  /* 0x7fffffff09ff7812 */ /* 0x000fc8000782c0ff */
[----:B------:R-:W-:-:S13]  /*1940*/  PLOP3.LUT P0, PT, P0, P1, PT, 0x2f, 0xf2 ;  /* 0x0000000000f2781c */ /* 0x000fda0000702577 */
[----:B------:R-:W-:Y:S05]  /*1950*/  @P0 BRA `(.L_x_83) ;  /* 0x0000000400000947 */ /* 0x000fea0003800000 */
[----:B------:R-:W-:Y:S02]  /*1960*/  ISETP.GE.AND P0, PT, R11, RZ, PT ;  /* 0x000000ff0b00720c */ /* 0x000fe40003f06270 */
[----:B------:R-:W-:-:S11]  /*1970*/  ISETP.GE.AND P1, PT, R12, RZ, PT ;  /* 0x000000ff0c00720c */ /* 0x000fd60003f26270 */
[----:B------:R-:W-:Y:S02]  /*1980*/  @P0 IMAD.MOV.U32 R10, RZ, RZ, RZ ;  /* 0x000000ffff0a0224 */ /* 0x000fe400078e00ff */
[----:B------:R-:W-:Y:S01]  /*1990*/  @!P0 FFMA R8, R2, 1.84467440737095516160e+19, RZ ;  /* 0x5f80000002088823 */ /* 0x000fe200000000ff */
[----:B------:R-:W-:Y:S02]  /*19a0*/  @!P0 IMAD.MOV.U32 R10, RZ, RZ, -0x40 ;  /* 0xffffffc0ff0a8424 */ /* 0x000fe400078e00ff */
[----:B------:R-:W-:-:S03]  /*19b0*/  @!P1 FFMA R9, R5, 1.84467440737095516160e+19, RZ ;  /* 0x5f80000005099823 */ /* 0x000fc600000000ff */
[----:B------:R-:W-:-:S07]  /*19c0*/  @!P1 IADD3 R10, PT, PT, R10, 0x40, RZ ;  /* 0x000000400a0a9810 */ /* 0x000fce0007ffe0ff */
.L_x_79:
[----:B------:R-:W-:Y:S01]  /*19d0*/  LEA R2, R7, 0xc0800000, 0x17 ;  /* 0xc080000007027811 */ /* 0x000fe200078eb8ff */
[----:B------:R-:W-:Y:S01]  /*19e0*/  VIADD R6, R6, 0xffffff81 ;  /* 0xffffff8106067836 */ /* 0x000fe20000000000 */
[----:B------:R-:W-:Y:S03]  /*19f0*/  BSSY.RECONVERGENT B2, `(.L_x_84) ;  /* 0x0000035000027945 */ /* 0x000fe60003800200 */
[----:B------:R-:W-:Y:S01]  /*1a00*/  IMAD.IADD R9, R9, 0x1, -R2 ;  /* 0x0000000109097824 */ /* 0x000fe200078e0a02 */
[C---:B------:R-:W-:Y:S01]  /*1a10*/  IADD3 R7, PT, PT, R6.reuse, 0x7f, -R7 ;  /* 0x0000007f06077810 */ /* 0x040fe20007ffe807 */
[----:B------:R-:W-:Y:S02]  /*1a20*/  IMAD R2, R6, -0x800000, R8 ;  /* 0xff80000006027824 */ /* 0x000fe400078e0208 */
[----:B------:R-:W0:Y:S01]  /*1a30*/  MUFU.RCP R5, R9 ;  /* 0x0000000900057308 */ /* 0x000e220000001000 */
[----:B------:R-:W-:Y:S01]  /*1a40*/  FADD.FTZ R11, -R9, -RZ ;  /* 0x800000ff090b7221 */ /* 0x000fe20000010100 */
[----:B------:R-:W-:-:S03]  /*1a50*/  IADD3 R7, PT, PT, R7, R10, RZ ;  /* 0x0000000a07077210 */ /* 0x000fc60007ffe0ff */
[----:B0-----:R-:W-:-:S04]  /*1a60*/  FFMA R12, R5, R11, 1 ;  /* 0x3f800000050c7423 */ /* 0x001fc8000000000b */
[----:B------:R-:W-:-:S04]  /*1a70*/  FFMA R12, R5, R12, R5 ;  /* 0x0000000c050c7223 */ /* 0x000fc80000000005 */
[----:B------:R-:W-:-:S04]  /*1a80*/  FFMA R5, R2, R12, RZ ;  /* 0x0000000c02057223 */ /* 0x000fc800000000ff */
[----:B------:R-:W-:-:S04]  /*1a90*/  FFMA R8, R11, R5, R2 ;  /* 0x000000050b087223 */ /* 0x000fc80000000002 */
[----:B------:R-:W-:-:S04]  /*1aa0*/  FFMA R13, R12, R8, R5 ;  /* 0x000000080c0d7223 */ /* 0x000fc80000000005 */
[----:B------:R-:W-:-:S04]  /*1ab0*/  FFMA R8, R11, R13, R2 ;  /* 0x0000000d0b087223 */ /* 0x000fc80000000002 */
[----:B------:R-:W-:-:S05]  /*1ac0*/  FFMA R2, R12, R8, R13 ;  /* 0x000000080c027223 */ /* 0x000fca000000000d */
[----:B------:R-:W-:-:S04]  /*1ad0*/  SHF.R.U32.HI R5, RZ, 0x17, R2 ;  /* 0x00000017ff057819 */ /* 0x000fc80000011602 */
[----:B------:R-:W-:-:S05]  /*1ae0*/  LOP3.LUT R5, R5, 0xff, RZ, 0xc0, !PT ;  /* 0x000000ff05057812 */ /* 0x000fca00078ec0ff */
[----:B------:R-:W-:-:S04]  /*1af0*/  IMAD.IADD R9, R5, 0x1, R7 ;  /* 0x0000000105097824 */ /* 0x000fc800078e0207 */
[----:B------:R-:W-:-:S05]  /*1b00*/  VIADD R5, R9, 0xffffffff ;  /* 0xffffffff09057836 */ /* 0x000fca0000000000 */
[----:B------:R-:W-:-:S13]  /*1b10*/  ISETP.GE.U32.AND P0, PT, R5, 0xfe, PT ;  /* 0x000000fe0500780c */ /* 0x000fda0003f06070 */
[----:B------:R-:W-:Y:S05]  /*1b20*/  @!P0 BRA `(.L_x_85) ;  /* 0x0000000000808947 */ /* 0x000fea0003800000 */
[----:B------:R-:W-:-:S13]  /*1b30*/  ISETP.GT.AND P0, PT, R9, 0xfe, PT ;  /* 0x000000fe0900780c */ /* 0x000fda0003f04270 */
[----:B------:R-:W-:Y:S05]  /*1b40*/  @P0 BRA `(.L_x_86) ;  /* 0x00000000006c0947 */ /* 0x000fea0003800000 */
[----:B------:R-:W-:-:S13]  /*1b50*/  ISETP.GE.AND P0, PT, R9, 0x1, PT ;  /* 0x000000010900780c */ /* 0x000fda0003f06270 */
[----:B------:R-:W-:Y:S05]  /*1b60*/  @P0 BRA `(.L_x_87) ;  /* 0x0000000000740947 */ /* 0x000fea0003800000 */
[----:B------:R-:W-:Y:S02]  /*1b70*/  ISETP.GE.AND P0, PT, R9, -0x18, PT ;  /* 0xffffffe80900780c */ /* 0x000fe40003f06270 */
[----:B------:R-:W-:-:S11]  /*1b80*/  LOP3.LUT R2, R2, 0x80000000, RZ, 0xc0, !PT ;  /* 0x8000000002027812 */ /* 0x000fd600078ec0ff */
[----:B------:R-:W-:Y:S05]  /*1b90*/  @!P0 BRA `(.L_x_87) ;  /* 0x0000000000688947 */ /* 0x000fea0003800000 */
[CCC-:B------:R-:W-:Y:S01]  /*1ba0*/  FFMA.RZ R5, R12.reuse, R8.reuse, R13.reuse ;  /* 0x000000080c057223 */ /* 0x1c0fe2000000c00d */
[CCC-:B------:R-:W-:Y:S01]  /*1bb0*/  FFMA.RM R6, R12.reuse, R8.reuse, R13.reuse ;  /* 0x000000080c067223 */ /* 0x1c0fe2000000400d */
[C---:B------:R-:W-:Y:S02]  /*1bc0*/  ISETP.NE.AND P2, PT, R9.reuse, RZ, PT ;  /* 0x000000ff0900720c */ /* 0x040fe40003f45270 */
[----:B------:R-:W-:Y:S02]  /*1bd0*/  ISETP.NE.AND P1, PT, R9, RZ, PT ;  /* 0x000000ff0900720c */ /* 0x000fe40003f25270 */
[----:B------:R-:W-:Y:S01]  /*1be0*/  LOP3.LUT R7, R5, 0x7fffff, RZ, 0xc0, !PT ;  /* 0x007fffff05077812 */ /* 0x000fe200078ec0ff */
[----:B------:R-:W-:Y:S01]  /*1bf0*/  FFMA.RP R5, R12, R8, R13 ;  /* 0x000000080c057223 */ /* 0x000fe2000000800d */
[----:B------:R-:W-:Y:S01]  /*1c00*/  IADD3 R8, PT, PT, R9, 0x20, RZ ;  /* 0x0000002009087810 */ /* 0x000fe20007ffe0ff */
[----:B------:R-:W-:Y:S01]  /*1c10*/  IMAD.MOV R9, RZ, RZ, -R9 ;  /* 0x000000ffff097224 */ /* 0x000fe200078e0a09 */
[----:B------:R-:W-:-:S02]  /*1c20*/  LOP3.LUT R7, R7, 0x800000, RZ, 0xfc, !PT ;  /* 0x0080000007077812 */ /* 0x000fc400078efcff */
[----:B------:R-:W-:Y:S02]  /*1c30*/  FSETP.NEU.FTZ.AND P0, PT, R5, R6, PT ;  /* 0x000000060500720b */ /* 0x000fe40003f1d000 */
[----:B------:R-:W-:Y:S02]  /*1c40*/  SHF.L.U32 R8, R7, R8, RZ ;  /* 0x0000000807087219 */ /* 0x000fe400000006ff */
[----:B------:R-:W-:Y:S02]  /*1c50*/  SEL R6, R9, RZ, P2 ;  /* 0x000000ff09067207 */ /* 0x000fe40001000000 */
[----:B------:R-:W-:Y:S02]  /*1c60*/  ISETP.NE.AND P1, PT, R8, RZ, P1 ;  /* 0x000000ff0800720c */ /* 0x000fe40000f25270 */
[----:B------:R-:W-:Y:S02]  /*1c70*/  SHF.R.U32.HI R6, RZ, R6, R7 ;  /* 0x00000006ff067219 */ /* 0x000fe40000011607 */
[----:B------:R-:W-:-:S02]  /*1c80*/  PLOP3.LUT P0, PT, P0, P1, PT, 0xf8, 0x8f ;  /* 0x00000000008f781c */ /* 0x000fc40000703f70 */
[----:B------:R-:W-:Y:S02]  /*1c90*/  SHF.R.U32.HI R8, RZ, 0x1, R6 ;  /* 0x00000001ff087819 */ /* 0x000fe40000011606 */
[----:B------:R-:W-:-:S04]  /*1ca0*/  SEL R5, RZ, 0x1, !P0 ;  /* 0x00000001ff057807 */ /* 0x000fc80004000000 */
[----:B------:R-:W-:-:S04]  /*1cb0*/  LOP3.LUT R5, R5, 0x1, R8, 0xf8, !PT ;  /* 0x0000000105057812 */ /* 0x000fc800078ef808 */
[----:B------:R-:W-:-:S05]  /*1cc0*/  LOP3.LUT R5, R5, R6, RZ, 0xc0, !PT ;  /* 0x0000000605057212 */ /* 0x000fca00078ec0ff */
[----:B------:R-:W-:-:S05]  /*1cd0*/  IMAD.IADD R5, R8, 0x1, R5 ;  /* 0x0000000108057824 */ /* 0x000fca00078e0205 */
[----:B------:R-:W-:Y:S01]  /*1ce0*/  LOP3.LUT R2, R5, R2, RZ, 0xfc, !PT ;  /* 0x0000000205027212 */ /* 0x000fe200078efcff */
[----:B------:R-:W-:Y:S06]  /*1cf0*/  BRA `(.L_x_87) ;  /* 0x0000000000107947 */ /* 0x000fec0003800000 */
.L_x_86:
[----:B------:R-:W-:-:S04]  /*1d00*/  LOP3.LUT R2, R2, 0x80000000, RZ, 0xc0, !PT ;  /* 0x8000000002027812 */ /* 0x000fc800078ec0ff */
[----:B------:R-:W-:Y:S01]  /*1d10*/  LOP3.LUT R2, R2, 0x7f800000, RZ, 0xfc, !PT ;  /* 0x7f80000002027812 */ /* 0x000fe200078efcff */
[----:B------:R-:W-:Y:S06]  /*1d20*/  BRA `(.L_x_87) ;  /* 0x0000000000047947 */ /* 0x000fec0003800000 */
.L_x_85:
[----:B------:R-:W-:-:S07]  /*1d30*/  LEA R2, R7, R2, 0x17 ;  /* 0x0000000207027211 */ /* 0x000fce00078eb8ff */
.L_x_87:
[----:B------:R-:W-:Y:S05]  /*1d40*/  BSYNC.RECONVERGENT B2 ;  /* 0x0000000000027941 */ /* 0x000fea0003800200 */
.L_x_84:
[----:B------:R-:W-:Y:S05]  /*1d50*/  BRA `(.L_x_88) ;  /* 0x0000000000207947 */ /* 0x000fea0003800000 */
.L_x_83:
[----:B------:R-:W-:-:S04]  /*1d60*/  LOP3.LUT R2, R9, 0x80000000, R8, 0x48, !PT ;  /* 0x8000000009027812 */ /* 0x000fc800078e4808 */
[----:B------:R-:W-:Y:S01]  /*1d70*/  LOP3.LUT R2, R2, 0x7f800000, RZ, 0xfc, !PT ;  /* 0x7f80000002027812 */ /* 0x000fe200078efcff */
[----:B------:R-:W-:Y:S06]  /*1d80*/  BRA `(.L_x_88) ;  /* 0x0000000000147947 */ /* 0x000fec0003800000 */
.L_x_82:
[----:B------:R-:W-:Y:S01]  /*1d90*/  LOP3.LUT R2, R9, 0x80000000, R8, 0x48, !PT ;  /* 0x8000000009027812 */ /* 0x000fe200078e4808 */
[----:B------:R-:W-:Y:S06]  /*1da0*/  BRA `(.L_x_88) ;  /* 0x00000000000c7947 */ /* 0x000fec0003800000 */
.L_x_81:
[----:B------:R-:W0:Y:S01]  /*1db0*/  MUFU.RSQ R2, -QNAN ;  /* 0xffc0000000027908 */ /* 0x000e220000001400 */
[----:B------:R-:W-:Y:S05]  /*1dc0*/  BRA `(.L_x_88) ;  /* 0x0000000000047947 */ /* 0x000fea0003800000 */
.L_x_80:
[----:B------:R-:W-:-:S07]  /*1dd0*/  FADD.FTZ R2, R2, R5 ;  /* 0x0000000502027221 */ /* 0x000fce0000010000 */
.L_x_88:
[----:B------:R-:W-:Y:S05]  /*1de0*/  BSYNC.RECONVERGENT B1 ;  /* 0x0000000000017941 */ /* 0x000fea0003800200 */
.L_x_78:
[----:B------:R-:W-:-:S04]  /*1df0*/  IMAD.MOV.U32 R5, RZ, RZ, 0x0 ;  /* 0x00000000ff057424 */ /* 0x000fc800078e00ff */
[----:B0-----:R-:W-:Y:S05]  /*1e00*/  RET.REL.NODEC R4 `(_Z15updateCentroidsPKfPKiPfPiiii) ;  /* 0xffffffe0047c7950 */ /* 0x001fea0003c3ffff */
.L_x_89:
[----:B------:R-:W-:-:S00]  /*1e10*/  BRA `(.L_x_89) ;  /* 0xfffffffc00fc7947 */ /* 0x000fc0000383ffff */
[----:B------:R-:W-:-:S00]  /*1e20*/  NOP ;  /* 0x0000000000007918 */ /* 0x000fc00000000000 */
        /* <DEDUP_REMOVED lines=13> */
.L_x_111:


//--------------------- .text._Z13assignClusterPKfPfPiiii --------------------------
	.section	.text._Z13assignClusterPKfPfPiiii,"ax",@progbits
	.align	128
        .global         _Z13assignClusterPKfPfPiiii
        .type           _Z13assignClusterPKfPfPiiii,@function
        .size           _Z13assignClusterPKfPfPiiii,(.L_x_112 - _Z13assignClusterPKfPfPiiii)
        .other          _Z13assignClusterPKfPfPiiii,@"STO_CUDA_ENTRY STV_DEFAULT"
_Z13assignClusterPKfPfPiiii:
.text._Z13assignClusterPKfPfPiiii:
[----:B------:R-:W-:Y:S01]  /*0000*/  LDC R1, c[0x0][0x37c] ;  /* 0x0000df00ff017b82 */ /* 0x000fe20000000800 */
[----:B------:R-:W0:Y:S07]  /*0010*/  S2R R11, SR_TID.X ;  /* 0x00000000000b7919 */ /* 0x000e2e0000002100 */
[----:B------:R-:W1:Y:S01]  /*0020*/  LDC R17, c[0x0][0x39c] ;  /* 0x0000e700ff117b82 */ /* 0x000e620000000800 */
[----:B------:R-:W1:Y:S01]  /*0030*/  LDCU UR8, c[0x0][0x3a0] ;  /* 0x00007400ff0877ac */ /* 0x000e620008000800 */
[----:B------:R-:W-:Y:S01]  /*0040*/  BSSY.RECONVERGENT B0, `(.L_x_90) ;  /* 0x0000012000007945 */ /* 0x000fe20003800200 */
[----:B------:R-:W2:Y:S01]  /*0050*/  LDCU.64 UR6, c[0x0][0x358] ;  /* 0x00006b00ff0677ac */ /* 0x000ea20008000a00 */
[----:B-1----:R-:W-:-:S05]  /*0060*/  IMAD R0, R17, UR8, RZ ;  /* 0x0000000811007c24 */ /* 0x002fca000f8e02ff */
[----:B0-----:R-:W-:-:S13]  /*0070*/  ISETP.GE.AND P0, PT, R11, R0, PT ;  /* 0x000000000b00720c */ /* 0x001fda0003f06270 */
[----:B--2---:R-:W-:Y:S05]  /*0080*/  @P0 BRA `(.L_x_91) ;  /* 0x0000000000340947 */ /* 0x004fea0003800000 */
[----:B------:R-:W0:Y:S01]  /*0090*/  S2R R3, SR_CgaCtaId ;  /* 0x0000000000037919 */ /* 0x000e220000008800 */
[----:B------:R-:W1:Y:S01]  /*00a0*/  LDC R8, c[0x0][0x360] ;  /* 0x0000d800ff087b82 */ /* 0x000e620000000800 */
[----:B------:R-:W-:Y:S01]  /*00b0*/  MOV R2, 0x400 ;  /* 0x0000040000027802 */ /* 0x000fe20000000f00 */
[----:B------:R-:W-:-:S06]  /*00c0*/  IMAD.MOV.U32 R7, RZ, RZ, R11 ;  /* 0x000000ffff077224 */ /* 0x000fcc00078e000b */
[----:B------:R-:W2:Y:S01]  /*00d0*/  LDC.64 R4, c[0x0][0x388] ;  /* 0x0000e200ff047b82 */ /* 0x000ea20000000a00 */
[----:B0-----:R-:W-:-:S07]  /*00e0*/  LEA R6, R3, R2, 0x18 ;  /* 0x0000000203067211 */ /* 0x001fce00078ec0ff */
.L_x_92:
[----:B0-2---:R-:W-:-:S06]  /*00f0*/  IMAD.WIDE R2, R7, 0x4, R4 ;  /* 0x0000000407027825 */ /* 0x005fcc00078e0204 */
[----:B------:R-:W2:Y:S01]  /*0100*/  LDG.E R2, desc[UR6][R2.64] ;  /* 0x0000000602027981 */ /* 0x000ea2000c1e1900 */
[----:B------:R-:W-:Y:S02]  /*0110*/  IMAD R9, R7, 0x4, R6 ;  /* 0x0000000407097824 */ /* 0x000fe400078e0206 */
[----:B-1----:R-:W-:-:S05]  /*0120*/  IMAD.IADD R7, R8, 0x1, R7 ;  /* 0x0000000108077824 */ /* 0x002fca00078e0207 */
[----:B------:R-:W-:Y:S01]  /*0130*/  ISETP.GE.AND P0, PT, R7, R0, PT ;  /* 0x000000000700720c */ /* 0x000fe20003f06270 */
[----:B--2---:R0:W-:-:S12]  /*0140*/  STS [R9], R2 ;  /* 0x0000000209007388 */ /* 0x0041d80000000800 */
[----:B------:R-:W-:Y:S05]  /*0150*/  @!P0 BRA `(.L_x_92) ;  /* 0xfffffffc00e48947 */ /* 0x000fea000383ffff */
.L_x_91:
[----:B------:R-:W-:Y:S05]  /*0160*/  BSYNC.RECONVERGENT B0 ;  /* 0x0000000000007941 */ /* 0x000fea0003800200 */
.L_x_90:
[----:B------:R-:W1:Y:S01]  /*0170*/  S2UR UR4, SR_CTAID.X ;  /* 0x00000000000479c3 */ /* 0x000e620000002500 */
[----:B------:R-:W2:Y:S07]  /*0180*/  LDCU UR5, c[0x0][0x398] ;  /* 0x00007300ff0577ac */ /* 0x000eae0008000800 */
[----:B------:R-:W1:Y:S02]  /*0190*/  LDC R16, c[0x0][0x360] ;  /* 0x0000d800ff107b82 */ /* 0x000e640000000800 */
[----:B-1----:R-:W-:-:S06]  /*01a0*/  IMAD R16, R16, UR4, R11 ;  /* 0x0000000410107c24 */ /* 0x002fcc000f8e020b */
[----:B------:R-:W-:Y:S01]  /*01b0*/  BAR.SYNC.DEFER_BLOCKING 0x0 ;  /* 0x0000000000007b1d */ /* 0x000fe20000010000 */
[----:B--2---:R-:W-:-:S13]  /*01c0*/  ISETP.GE.AND P0, PT, R16, UR5, PT ;  /* 0x0000000510007c0c */ /* 0x004fda000bf06270 */
[----:B------:R-:W-:Y:S05]  /*01d0*/  @P0 EXIT ;  /* 0x000000000000094d */ /* 0x000fea0003800000 */
[----:B------:R-:W-:Y:S01]  /*01e0*/  UISETP.GE.AND UP0, UPT, UR8, 0x1, UPT ;  /* 0x000000010800788c */ /* 0x000fe2000bf06270 */
[----:B------:R-:W-:-:S08]  /*01f0*/  MOV R15, 0xffffffff ;  /* 0xffffffff000f7802 */ /* 0x000fd00000000f00 */
[----:B------:R-:W-:Y:S05]  /*0200*/  BRA.U !UP0, `(.L_x_93) ;  /* 0x0000000d08807547 */ /* 0x000fea000b800000 */
[----:B------:R-:W-:-:S13]  /*0210*/  ISETP.GE.AND P0, PT, R17, 0x1, PT ;  /* 0x000000011100780c */ /* 0x000fda0003f06270 */
[----:B------:R-:W-:Y:S05]  /*0220*/  @!P0 BRA `(.L_x_94) ;  /* 0x00000008007c8947 */ /* 0x000fea0003800000 */
[----:B------:R-:W1:Y:S01]  /*0230*/  LDCU.64 UR4, c[0x0][0x380] ;  /* 0x00007000ff0477ac */ /* 0x000e620008000a00 */
[----:B------:R-:W-:Y:S01]  /*0240*/  IMAD R14, R16, R17, RZ ;  /* 0x00000011100e7224 */ /* 0x000fe200078e02ff */
[C---:B------:R-:W-:Y:S01]  /*0250*/  LOP3.LUT R19, R17.reuse, 0x7, RZ, 0xc0, !PT ;  /* 0x0000000711137812 */ /* 0x040fe200078ec0ff */
[----:B------:R-:W-:Y:S01]  /*0260*/  HFMA2 R8, -RZ, RZ, 0, 0 ;  /* 0x00000000ff087431 */ /* 0x000fe200000001ff */
[C---:B------:R-:W-:Y:S01]  /*0270*/  LOP3.LUT R12, R17.reuse, 0x7ffffff8, RZ, 0xc0, !PT ;  /* 0x7ffffff8110c7812 */ /* 0x040fe200078ec0ff */
[C---:B------:R-:W-:Y:S01]  /*0280*/  IMAD.SHL.U32 R11, R17.reuse, 0x4, RZ ;  /* 0x00000004110b7824 */ /* 0x040fe200078e00ff */
[----:B------:R-:W-:Y:S01]  /*0290*/  SHF.R.S32.HI R13, RZ, 0x1f, R14 ;  /* 0x0000001fff0d7819 */ /* 0x000fe2000001140e */
[----:B0-----:R-:W-:Y:S01]  /*02a0*/  IMAD.MOV.U32 R9, RZ, RZ, 0x7f7fffff ;  /* 0x7f7fffffff097424 */ /* 0x001fe200078e00ff */
[----:B------:R-:W-:Y:S01]  /*02b0*/  LOP3.LUT R18, R17, 0x3, RZ, 0xc0, !PT ;  /* 0x0000000311127812 */ /* 0x000fe200078ec0ff */
[----:B------:R-:W-:Y:S02]  /*02c0*/  IMAD.MOV.U32 R15, RZ, RZ, -0x1 ;  /* 0xffffffffff0f7424 */ /* 0x000fe400078e00ff */
[----:B------:R-:W-:-:S02]  /*02d0*/  VIADD R17, R19, 0xffffffff ;  /* 0xffffffff13117836 */ /* 0x000fc40000000000 */
[----:B------:R-:W-:Y:S01]  /*02e0*/  IMAD.MOV R7, RZ, RZ, -R12 ;  /* 0x000000ffff077224 */ /* 0x000fe200078e0a0c */
[----:B-1----:R-:W-:-:S04]  /*02f0*/  LEA R10, P0, R14, UR4, 0x2 ;  /* 0x000000040e0a7c11 */ /* 0x002fc8000f8010ff */
[----:B------:R-:W-:Y:S02]  /*0300*/  LEA.HI.X R6, R14, UR5, R13, 0x2, P0 ;  /* 0x000000050e067c11 */ /* 0x000fe400080f140d */
[----:B------:R-:W-:-:S05]  /*0310*/  IADD3 R10, P0, PT, R10, 0x10, RZ ;  /* 0x000000100a0a7810 */ /* 0x000fca0007f1e0ff */
[----:B------:R-:W-:-:S08]  /*0320*/  IMAD.X R6, RZ, RZ, R6, P0 ;  /* 0x000000ffff067224 */ /* 0x000fd000000e0606 */
.L_x_102:
[----:B------:R-:W0:Y:S01]  /*0330*/  LDC R21, c[0x0][0x39c] ;  /* 0x0000e700ff157b82 */ /* 0x000e220000000800 */
[----:B------:R-:W-:Y:S01]  /*0340*/  MOV R0, RZ ;  /* 0x000000ff00007202 */ /* 0x000fe20000000f00 */
[----:B------:R-:W-:Y:S01]  /*0350*/  IMAD.MOV.U32 R23, RZ, RZ, RZ ;  /* 0x000000ffff177224 */ /* 0x000fe200078e00ff */
[----:B0-----:R-:W-:-:S13]  /*0360*/  ISETP.GE.U32.AND P0, PT, R21, 0x8, PT ;  /* 0x000000081500780c */ /* 0x001fda0003f06070 */
[----:B------:R-:W-:Y:S05]  /*0370*/  @!P0 BRA `(.L_x_95) ;  /* 0x0000000000c08947 */ /* 0x000fea0003800000 */
[----:B------:R-:W0:Y:S01]  /*0380*/  S2R R3, SR_CgaCtaId ;  /* 0x0000000000037919 */ /* 0x000e220000008800 */
[----:B------:R-:W-:Y:S01]  /*0390*/  MOV R0, 0x400 ;  /* 0x0000040000007802 */ /* 0x000fe20000000f00 */
[----:B------:R-:W-:Y:S02]  /*03a0*/  IMAD.MOV.U32 R2, RZ, RZ, R10 ;  /* 0x000000ffff027224 */ /* 0x000fe400078e000a */
[----:B------:R-:W-:Y:S01]  /*03b0*/  IMAD.MOV.U32 R5, RZ, RZ, R7 ;  /* 0x000000ffff057224 */ /* 0x000fe200078e0007 */
[----:B0-----:R-:W-:Y:S02]  /*03c0*/  LEA R0, R3, R0, 0x18 ;  /* 0x0000000003007211 */ /* 0x001fe400078ec0ff */
[----:B------:R-:W-:-:S03]  /*03d0*/  MOV R3, R6 ;  /* 0x0000000600037202 */ /* 0x000fc60000000f00 */
[----:B------:R-:W-:Y:S02]  /*03e0*/  IMAD R4, R11, R8, R0 ;  /* 0x000000080b047224 */ /* 0x000fe400078e0200 */
[----:B------:R-:W-:Y:S02]  /*03f0*/  IMAD.MOV.U32 R0, RZ, RZ, RZ ;  /* 0x000000ffff007224 */ /* 0x000fe400078e00ff */
[----:B------:R-:W-:-:S07]  /*0400*/  VIADD R4, R4, 0x10 ;  /* 0x0000001004047836 */ /* 0x000fce0000000000 */
.L_x_96:
[----:B------:R-:W2:Y:S04]  /*0410*/  LDG.E R20, desc[UR6][R2.64+-0x10] ;  /* 0xfffff00602147981 */ /* 0x000ea8000c1e1900 */
[----:B------:R-:W3:Y:S04]  /*0420*/  LDG.E R25, desc[UR6][R2.64+-0xc] ;  /* 0xfffff40602197981 */ /* 0x000ee8000c1e1900 */
[----:B------:R-:W4:Y:S04]  /*0430*/  LDG.E R23, desc[UR6][R2.64+-0x8] ;  /* 0xfffff80602177981 */ /* 0x000f28000c1e1900 */
[----:B------:R-:W2:Y:S04]  /*0440*/  LDS R27, [R4+-0x10] ;  /* 0xfffff000041b7984 */ /* 0x000ea80000000800 */
[----:B------:R-:W3:Y:S04]  /*0450*/  LDS R24, [R4+-0xc] ;  /* 0xfffff40004187984 */ /* 0x000ee80000000800 */
[----:B------:R-:W5:Y:S04]  /*0460*/  LDG.E R22, desc[UR6][R2.64+-0x4] ;  /* 0xfffffc0602167981 */ /* 0x000f68000c1e1900 */
[----:B------:R-:W4:Y:S04]  /*0470*/  LDS R26, [R4+-0x8] ;  /* 0xfffff800041a7984 */ /* 0x000f280000000800 */
[----:B------:R-:W-:Y:S01]  /*0480*/  LDS R29, [R4] ;  /* 0x00000000041d7984 */ /* 0x000fe20000000800 */
[----:B--2---:R-:W-:-:S03]  /*0490*/  FADD R27, R20, -R27 ;  /* 0x8000001b141b7221 */ /* 0x004fc60000000000 */
[----:B------:R-:W2:Y:S01]  /*04a0*/  LDG.E R20, desc[UR6][R2.64] ;  /* 0x0000000602147981 */ /* 0x000ea2000c1e1900 */
[----:B---3--:R-:W-:Y:S01]  /*04b0*/  FADD R24, R25, -R24 ;  /* 0x8000001819187221 */ /* 0x008fe20000000000 */
[----:B------:R-:W-:Y:S02]  /*04c0*/  FFMA R27, R27, R27, R0 ;  /* 0x0000001b1b1b7223 */ /* 0x000fe40000000000 */
[----:B------:R-:W5:Y:S04]  /*04d0*/  LDS R25, [R4+-0x4] ;  /* 0xfffffc0004197984 */ /* 0x000f680000000800 */
[----:B------:R-:W3:Y:S01]  /*04e0*/  LDG.E R0, desc[UR6][R2.64+0x4] ;  /* 0x0000040602007981 */ /* 0x000ee2000c1e1900 */
[----:B------:R-:W-:-:S03]  /*04f0*/  FFMA R27, R24, R24, R27 ;  /* 0x00000018181b7223 */ /* 0x000fc6000000001b */
[----:B------:R-:W3:Y:S01]  /*0500*/  LDG.E R24, desc[UR6][R2.64+0x8] ;  /* 0x0000080602187981 */ /* 0x000ee2000c1e1900 */
[----:B----4-:R-:W-:-:S03]  /*0510*/  FADD R26, R23, -R26 ;  /* 0x8000001a171a7221 */ /* 0x010fc60000000000 */
[----:B------:R0:W4:Y:S01]  /*0520*/  LDG.E R23, desc[UR6][R2.64+0xc] ;  /* 0x00000c0602177981 */ /* 0x000122000c1e1900 */
[----:B------:R-:W-:Y:S01]  /*0530*/  FFMA R27, R26, R26, R27 ;  /* 0x0000001a1a1b7223 */ /* 0x000fe2000000001b */
[----:B------:R-:W-:-:S05]  /*0540*/  VIADD R5, R5, 0x8 ;  /* 0x0000000805057836 */ /* 0x000fca0000000000 */
[----:B------:R-:W-:Y:S02]  /*0550*/  ISETP.NE.AND P0, PT, R5, RZ, PT ;  /* 0x000000ff0500720c */ /* 0x000fe40003f05270 */
[----:B0-----:R-:W-:-:S04]  /*0560*/  IADD3 R2, P1, PT, R2, 0x20, RZ ;  /* 0x0000002002027810 */ /* 0x001fc80007f3e0ff */
[----:B------:R-:W-:Y:S01]  /*0570*/  IADD3.X R3, PT, PT, RZ, R3, RZ, P1, !PT ;  /* 0x00000003ff037210 */ /* 0x000fe20000ffe4ff */
[----:B-----5:R-:W-:Y:S02]  /*0580*/  FADD R22, R22, -R25 ;  /* 0x8000001916167221 */ /* 0x020fe40000000000 */
[----:B------:R-:W3:Y:S02]  /*0590*/  LDS R25, [R4+0x4] ;  /* 0x0000040004197984 */ /* 0x000ee40000000800 */
[----:B------:R-:W-:Y:S02]  /*05a0*/  FFMA R22, R22, R22, R27 ;  /* 0x0000001616167223 */ /* 0x000fe4000000001b */
[----:B------:R-:W0:Y:S01]  /*05b0*/  LDS R27, [R4+0x8] ;  /* 0x00000800041b7984 */ /* 0x000e220000000800 */
[----:B--2---:R-:W-:-:S03]  /*05c0*/  FADD R29, R20, -R29 ;  /* 0x8000001d141d7221 */ /* 0x004fc60000000000 */
[----:B------:R1:W4:Y:S01]  /*05d0*/  LDS R20, [R4+0xc] ;  /* 0x00000c0004147984 */ /* 0x0003220000000800 */
[----:B------:R-:W-:Y:S01]  /*05e0*/  FFMA R22, R29, R29, R22 ;  /* 0x0000001d1d167223 */ /* 0x000fe20000000016 */
[----:B---3--:R-:W-:Y:S01]  /*05f0*/  FADD R25, R0, -R25 ;  /* 0x8000001900197221 */ /* 0x008fe20000000000 */
[----:B-1----:R-:W-:-:S03]  /*0600*/  VIADD R4, R4, 0x20 ;  /* 0x0000002004047836 */ /* 0x002fc60000000000 */
[----:B------:R-:W-:Y:S01]  /*0610*/  FFMA R22, R25, R25, R22 ;  /* 0x0000001919167223 */ /* 0x000fe20000000016 */
[----:B0-----:R-:W-:-:S04]  /*0620*/  FADD R27, R24, -R27 ;  /* 0x8000001b181b7221 */ /* 0x001fc80000000000 */
[----:B------:R-:W-:Y:S01]  /*0630*/  FFMA R22, R27, R27, R22 ;  /* 0x0000001b1b167223 */ /* 0x000fe20000000016 */
[----:B----4-:R-:W-:-:S04]  /*0640*/  FADD R23, R23, -R20 ;  /* 0x8000001417177221 */ /* 0x010fc80000000000 */
[----:B------:R-:W-:Y:S01]  /*0650*/  FFMA R0, R23, R23, R22 ;  /* 0x0000001717007223 */ /* 0x000fe20000000016 */
[----:B------:R-:W-:Y:S06]  /*0660*/  @P0 BRA `(.L_x_96) ;  /* 0xfffffffc00680947 */ /* 0x000fec000383ffff */
[----:B------:R-:W-:-:S07]  /*0670*/  IMAD.MOV.U32 R23, RZ, RZ, R12 ;  /* 0x000000ffff177224 */ /* 0x000fce00078e000c */
.L_x_95:
[----:B------:R-:W-:-:S13]  /*0680*/  ISETP.NE.AND P0, PT, R19, RZ, PT ;  /* 0x000000ff1300720c */ /* 0x000fda0003f05270 */
[----:B------:R-:W-:Y:S05]  /*0690*/  @!P0 BRA `(.L_x_97) ;  /* 0x0000000400088947 */ /* 0x000fea0003800000 */
[----:B------:R-:W-:Y:S02]  /*06a0*/  ISETP.GE.U32.AND P0, PT, R17, 0x3, PT ;  /* 0x000000031100780c */ /* 0x000fe40003f06070 */
[----:B------:R-:W-:-:S11]  /*06b0*/  ISETP.NE.AND P1, PT, R18, RZ, PT ;  /* 0x000000ff1200720c */ /* 0x000fd60003f25270 */
[----:B------:R-:W-:Y:S05]  /*06c0*/  @!P0 BRA `(.L_x_98) ;  /* 0x00000000006c8947 */ /* 0x000fea0003800000 */
[----:B------:R-:W0:Y:S01]  /*06d0*/  LDCU.64 UR4, c[0x0][0x380] ;  /* 0x00007000ff0477ac */ /* 0x000e220008000a00 */
[----:B------:R-:W-:-:S04]  /*06e0*/  IADD3 R3, P0, PT, R14, R23, RZ ;  /* 0x000000170e037210 */ /* 0x000fc80007f1e0ff */
[----:B------:R-:W-:Y:S02]  /*06f0*/  IADD3.X R4, PT, PT, RZ, R13, RZ, P0, !PT ;  /* 0x0000000dff047210 */ /* 0x000fe400007fe4ff */
[----:B0-----:R-:W-:-:S04]  /*0700*/  LEA R2, P0, R3, UR4, 0x2 ;  /* 0x0000000403027c11 */ /* 0x001fc8000f8010ff */
[----:B------:R-:W-:-:S05]  /*0710*/  LEA.HI.X R3, R3, UR5, R4, 0x2, P0 ;  /* 0x0000000503037c11 */ /* 0x000fca00080f1404 */
[----:B------:R-:W2:Y:S04]  /*0720*/  LDG.E R22, desc[UR6][R2.64] ;  /* 0x0000000602167981 */ /* 0x000ea8000c1e1900 */
[----:B------:R-:W3:Y:S04]  /*0730*/  LDG.E R5, desc[UR6][R2.64+0x4] ;  /* 0x0000040602057981 */ /* 0x000ee8000c1e1900 */
[----:B------:R-:W4:Y:S04]  /*0740*/  LDG.E R4, desc[UR6][R2.64+0x8] ;  /* 0x0000080602047981 */ /* 0x000f28000c1e1900 */
[----:B------:R-:W5:Y:S01]  /*0750*/  LDG.E R20, desc[UR6][R2.64+0xc] ;  /* 0x00000c0602147981 */ /* 0x000f62000c1e1900 */
[----:B------:R-:W-:Y:S01]  /*0760*/  MOV R25, 0x400 ;  /* 0x0000040000197802 */ /* 0x000fe20000000f00 */
[----:B------:R-:W-:Y:S01]  /*0770*/  IMAD R24, R8, R21, R23 ;  /* 0x0000001508187224 */ /* 0x000fe200078e0217 */
[----:B------:R-:W0:Y:S01]  /*0780*/  S2R R26, SR_CgaCtaId ;  /* 0x00000000001a7919 */ /* 0x000e220000008800 */
[----:B------:R-:W-:Y:S01]  /*0790*/  VIADD R23, R23, 0x4 ;  /* 0x0000000417177836 */ /* 0x000fe20000000000 */
[----:B0-----:R-:W-:-:S05]  /*07a0*/  LEA R25, R26, R25, 0x18 ;  /* 0x000000191a197211 */ /* 0x001fca00078ec0ff */
[----:B------:R-:W-:-:S05]  /*07b0*/  IMAD R24, R24, 0x4, R25 ;  /* 0x0000000418187824 */ /* 0x000fca00078e0219 */
[----:B------:R-:W2:Y:S04]  /*07c0*/  LDS R29, [R24] ;  /* 0x00000000181d7984 */ /* 0x000ea80000000800 */
[----:B------:R-:W3:Y:S04]  /*07d0*/  LDS R26, [R24+0x4] ;  /* 0x00000400181a7984 */ /* 0x000ee80000000800 */
[----:B------:R-:W4:Y:S04]  /*07e0*/  LDS R25, [R24+0x8] ;  /* 0x0000080018197984 */ /* 0x000f280000000800 */
[----:B------:R-:W5:Y:S01]  /*07f0*/  LDS R27, [R24+0xc] ;  /* 0x00000c00181b7984 */ /* 0x000f620000000800 */
[----:B--2---:R-:W-:-:S04]  /*0800*/  FADD R29, R22, -R29 ;  /* 0x8000001d161d7221 */ /* 0x004fc80000000000 */
[----:B------:R-:W-:Y:S01]  /*0810*/  FFMA R0, R29, R29, R0 ;  /* 0x0000001d1d007223 */ /* 0x000fe20000000000 */
[----:B---3--:R-:W-:Y:S01]  /*0820*/  FADD R5, R5, -R26 ;  /* 0x8000001a05057221 */ /* 0x008fe20000000000 */
[----:B----4-:R-:W-:-:S03]  /*0830*/  FADD R25, R4, -R25 ;  /* 0x8000001904197221 */ /* 0x010fc60000000000 */
[----:B------:R-:W-:Y:S01]  /*0840*/  FFMA R0, R5, R5, R0 ;  /* 0x0000000505007223 */ /* 0x000fe20000000000 */
[----:B-----5:R-:W-:-:S03]  /*0850*/  FADD R27, R20, -R27 ;  /* 0x8000001b141b7221 */ /* 0x020fc60000000000 */
[----:B------:R-:W-:-:S04]  /*0860*/  FFMA R0, R25, R25, R0 ;  /* 0x0000001919007223 */ /* 0x000fc80000000000 */
[----:B------:R-:W-:-:S07]  /*0870*/  FFMA R0, R27, R27, R0 ;  /* 0x0000001b1b007223 */ /* 0x000fce0000000000 */
.L_x_98:
[----:B------:R-:W-:Y:S05]  /*0880*/  @!P1 BRA `(.L_x_97) ;  /* 0x00000000008c9947 */ /* 0x000fea0003800000 */
[----:B------:R-:W-:Y:S02]  /*0890*/  ISETP.NE.AND P1, PT, R18, 0x1, PT ;  /* 0x000000011200780c */ /* 0x000fe40003f25270 */
[----:B------:R-:W-:-:S11]  /*08a0*/  LOP3.LUT P0, RZ, R21, 0x1, RZ, 0xc0, !PT ;  /* 0x0000000115ff7812 */ /* 0x000fd6000780c0ff */
[----:B------:R-:W0:Y:S01]  /*08b0*/  @P1 LDC.64 R4, c[0x0][0x380] ;  /* 0x0000e000ff041b82 */ /* 0x000e220000000a00 */
[----:B------:R-:W-:Y:S01]  /*08c0*/  @P1 IADD3 R22, P2, PT, R14, R23, RZ ;  /* 0x000000170e161210 */ /* 0x000fe20007f5e0ff */
[----:B------:R-:W-:Y:S02]  /*08d0*/  @P1 IMAD R20, R8, R21, R23 ;  /* 0x0000001508141224 */ /* 0x000fe400078e0217 */
[----:B------:R-:W-:Y:S01]  /*08e0*/  @P1 VIADD R23, R23, 0x2 ;  /* 0x0000000217171836 */ /* 0x000fe20000000000 */
[----:B------:R-:W-:-:S03]  /*08f0*/  @P1 IADD3.X R24, PT, PT, RZ, R13, RZ, P2, !PT ;  /* 0x0000000dff181210 */ /* 0x000fc600017fe4ff */
[----:B------:R-:W1:Y:S01]  /*0900*/  @P0 LDC.64 R2, c[0x0][0x380] ;  /* 0x0000e000ff020b82 */ /* 0x000e620000000a00 */
[----:B0-----:R-:W-:-:S04]  /*0910*/  @P1 LEA R4, P2, R22, R4, 0x2 ;  /* 0x0000000416041211 */ /* 0x001fc800078410ff */
[----:B------:R-:W-:Y:S02]  /*0920*/  @P1 LEA.HI.X R5, R22, R5, R24, 0x2, P2 ;  /* 0x0000000516051211 */ /* 0x000fe400010f1418 */
[----:B------:R-:W-:-:S03]  /*0930*/  @P0 IADD3 R25, P2, PT, R14, R23, RZ ;  /* 0x000000170e190210 */ /* 0x000fc60007f5e0ff */
[----:B------:R-:W2:Y:S02]  /*0940*/  @P1 LDG.E R22, desc[UR6][R4.64] ;  /* 0x0000000604161981 */ /* 0x000ea4000c1e1900 */
[----:B------:R-:W-:Y:S01]  /*0950*/  @P0 IMAD.X R26, RZ, RZ, R13, P2 ;  /* 0x000000ffff1a0224 */ /* 0x000fe200010e060d */
[C---:B-1----:R-:W-:Y:S01]  /*0960*/  @P0 LEA R2, P2, R25.reuse, R2, 0x2 ;  /* 0x0000000219020211 */ /* 0x042fe200078410ff */
[----:B------:R0:W3:Y:S03]  /*0970*/  @P1 LDG.E R24, desc[UR6][R4.64+0x4] ;  /* 0x0000040604181981 */ /* 0x0000e6000c1e1900 */
[----:B------:R-:W-:-:S05]  /*0980*/  @P0 LEA.HI.X R3, R25, R3, R26, 0x2, P2 ;  /* 0x0000000319030211 */ /* 0x000fca00010f141a */
[----:B------:R-:W4:Y:S01]  /*0990*/  @P0 LDG.E R2, desc[UR6][R2.64] ;  /* 0x0000000602020981 */ /* 0x000f22000c1e1900 */
[----:B------:R-:W1:Y:S01]  /*09a0*/  @P1 S2R R26, SR_CgaCtaId ;  /* 0x00000000001a1919 */ /* 0x000e620000008800 */
[----:B------:R-:W5:Y:S01]  /*09b0*/  @P0 S2R R27, SR_CgaCtaId ;  /* 0x00000000001b0919 */ /* 0x000f620000008800 */
[----:B------:R-:W-:Y:S01]  /*09c0*/  @P1 MOV R25, 0x400 ;  /* 0x0000040000191802 */ /* 0x000fe20000000f00 */
[----:B------:R-:W-:-:S03]  /*09d0*/  @P0 IMAD R21, R8, R21, R23 ;  /* 0x0000001508150224 */ /* 0x000fc600078e0217 */
[----:B-1----:R-:W-:Y:S02]  /*09e0*/  @P1 LEA R25, R26, R25, 0x18 ;  /* 0x000000191a191211 */ /* 0x002fe400078ec0ff */
[----:B------:R-:W-:Y:S02]  /*09f0*/  @P0 MOV R26, 0x400 ;  /* 0x00000400001a0802 */ /* 0x000fe40000000f00 */
[----:B------:R-:W-:Y:S02]  /*0a00*/  @P1 LEA R20, R20, R25, 0x2 ;  /* 0x0000001914141211 */ /* 0x000fe400078e10ff */
[----:B-----5:R-:W-:-:S03]  /*0a10*/  @P0 LEA R26, R27, R26, 0x18 ;  /* 0x0000001a1b1a0211 */ /* 0x020fc600078ec0ff */
[----:B0-----:R-:W2:Y:S02]  /*0a20*/  @P1 LDS R5, [R20] ;  /* 0x0000000014051984 */ /* 0x001ea40000000800 */
[----:B------:R-:W-:Y:S02]  /*0a30*/  @P0 IMAD R21, R21, 0x4, R26 ;  /* 0x0000000415150824 */ /* 0x000fe400078e021a */
[----:B------:R-:W3:Y:S04]  /*0a40*/  @P1 LDS R23, [R20+0x4] ;  /* 0x0000040014171984 */ /* 0x000ee80000000800 */
[----:B------:R-:W4:Y:S01]  /*0a50*/  @P0 LDS R21, [R21] ;  /* 0x0000000015150984 */ /* 0x000f220000000800 */
[----:B--2---:R-:W-:Y:S01]  /*0a60*/  @P1 FADD R5, R22, -R5 ;  /* 0x8000000516051221 */ /* 0x004fe20000000000 */
[----:B---3--:R-:W-:-:S03]  /*0a70*/  @P1 FADD R24, R24, -R23 ;  /* 0x8000001718181221 */ /* 0x008fc60000000000 */
[----:B------:R-:W-:-:S04]  /*0a80*/  @P1 FFMA R5, R5, R5, R0 ;  /* 0x0000000505051223 */ /* 0x000fc80000000000 */
[----:B------:R-:W-:Y:S01]  /*0a90*/  @P1 FFMA R0, R24, R24, R5 ;  /* 0x0000001818001223 */ /* 0x000fe20000000005 */
[----:B----4-:R-:W-:-:S04]  /*0aa0*/  @P0 FADD R3, R2, -R21 ;  /* 0x8000001502030221 */ /* 0x010fc80000000000 */
[----:B------:R-:W-:-:S07]  /*0ab0*/  @P0 FFMA R0, R3, R3, R0 ;  /* 0x0000000303000223 */ /* 0x000fce0000000000 */
.L_x_97:
[----:B------:R-:W-:Y:S01]  /*0ac0*/  VIADD R2, R0, 0xf3000000 ;  /* 0xf300000000027836 */ /* 0x000fe20000000000 */
[----:B------:R0:W1:Y:S01]  /*0ad0*/  MUFU.RSQ R5, R0 ;  /* 0x0000000000057308 */ /* 0x0000620000001400 */
[----:B------:R-:W-:Y:S03]  /*0ae0*/  BSSY.RECONVERGENT B0, `(.L_x_99) ;  /* 0x000000a000007945 */ /* 0x000fe60003800200 */
[----:B------:R-:W-:-:S13]  /*0af0*/  ISETP.GT.U32.AND P0, PT, R2, 0x727fffff, PT ;  /* 0x727fffff0200780c */ /* 0x000fda0003f04070 */
[----:B01----:R-:W-:Y:S05]  /*0b00*/  @!P0 BRA `(.L_x_100) ;  /* 0x00000000000c8947 */ /* 0x003fea0003800000 */
[----:B------:R-:W-:-:S07]  /*0b10*/  MOV R21, 0xb30 ;  /* 0x00000b3000157802 */ /* 0x000fce0000000f00 */
[----:B------:R-:W-:Y:S05]  /*0b20*/  CALL.REL.NOINC `($__internal_1_$__cuda_sm20_sqrt_rn_f32_slowpath) ;  /* 0x0000000400487944 */ /* 0x000fea0003c00000 */
[----:B------:R-:W-:Y:S05]  /*0b30*/  BRA `(.L_x_101) ;  /* 0x0000000000107947 */ /* 0x000fea0003800000 */
.L_x_100:
[C---:B------:R-:W-:Y:S01]  /*0b40*/  FMUL.FTZ R3, R5.reuse, R0 ;  /* 0x0000000005037220 */ /* 0x040fe20000410000 */
[----:B------:R-:W-:-:S03]  /*0b50*/  FMUL.FTZ R2, R5, 0.5 ;  /* 0x3f00000005027820 */ /* 0x000fc60000410000 */
[----:B------:R-:W-:-:S04]  /*0b60*/  FFMA R0, -R3, R3, R0 ;  /* 0x0000000303007223 */ /* 0x000fc80000000100 */
[----:B------:R-:W-:-:S07]  /*0b70*/  FFMA R0, R0, R2, R3 ;  /* 0x0000000200007223 */ /* 0x000fce0000000003 */
.L_x_101:
[----:B------:R-:W-:Y:S05]  /*0b80*/  BSYNC.RECONVERGENT B0 ;  /* 0x0000000000007941 */ /* 0x000fea0003800200 */
.L_x_99:
[----:B------:R-:W0:Y:S01]  /*0b90*/  LDCU UR4, c[0x0][0x3a0] ;  /* 0x00007400ff0477ac */ /* 0x000e220008000800 */
[----:B------:R-:W-:Y:S02]  /*0ba0*/  IADD3 R2, PT, PT, R8, 0x1, RZ ;  /* 0x0000000108027810 */ /* 0x000fe40007ffe0ff */
[----:B------:R-:W-:-:S04]  /*0bb0*/  FSETP.GEU.AND P0, PT, R0, R9, PT ;  /* 0x000000090000720b */ /* 0x000fc80003f0e000 */
[----:B------:R-:W-:Y:S02]  /*0bc0*/  FSEL R9, R0, R9, !P0 ;  /* 0x0000000900097208 */ /* 0x000fe40004000000 */
[----:B------:R-:W-:Y:S02]  /*0bd0*/  SEL R15, R8, R15, !P0 ;  /* 0x0000000f080f7207 */ /* 0x000fe40004000000 */
[----:B0-----:R-:W-:-:S13]  /*0be0*/  ISETP.NE.AND P1, PT, R2, UR4, PT ;  /* 0x0000000402007c0c */ /* 0x001fda000bf25270 */
[----:B------:R-:W-:Y:S05]  /*0bf0*/  @!P1 BRA `(.L_x_93) ;  /* 0x0000000400049947 */ /* 0x000fea0003800000 */
[----:B------:R-:W-:Y:S01]  /*0c00*/  IMAD.MOV.U32 R8, RZ, RZ, R2 ;  /* 0x000000ffff087224 */ /* 0x000fe200078e0002 */
[----:B------:R-:W-:Y:S06]  /*0c10*/  BRA `(.L_x_102) ;  /* 0xfffffff400c47947 */ /* 0x000fec000383ffff */
.L_x_94:
[----:B------:R-:W-:Y:S01]  /*0c20*/  UISETP.GE.U32.AND UP0, UPT, UR8, 0x4, UPT ;  /* 0x000000040800788c */ /* 0x000fe2000bf06070 */
[----:B------:R-:W-:Y:S01]  /*0c30*/  IMAD.MOV.U32 R0, RZ, RZ, 0x7f7fffff ;  /* 0x7f7fffffff007424 */ /* 0x000fe200078e00ff */
[----:B------:R-:W-:Y:S01]  /*0c40*/  MOV R15, 0xffffffff ;  /* 0xffffffff000f7802 */ /* 0x000fe20000000f00 */
[----:B0-----:R-:W-:Y:S01]  /*0c50*/  IMAD.MOV.U32 R2, RZ, RZ, RZ ;  /* 0x000000ffff027224 */ /* 0x001fe200078e00ff */
[----:B------:R-:W-:-:S05]  /*0c60*/  ULOP3.LUT UR5, UR8, 0x3, URZ, 0xc0, !UPT ;  /* 0x0000000308057892 */ /* 0x000fca000f8ec0ff */
[----:B------:R-:W-:Y:S07]  /*0c70*/  BRA.U !UP0, `(.L_x_103) ;  /* 0x0000000108bc7547 */ /* 0x000fee000b800000 */
[----:B------:R-:W-:Y:S01]  /*0c80*/  ULOP3.LUT UR4, UR8, 0x7ffffffc, URZ, 0xc0, !UPT ;  /* 0x7ffffffc08047892 */ /* 0x000fe2000f8ec0ff */
[----:B------:R-:W-:Y:S01]  /*0c90*/  IMAD.MOV.U32 R0, RZ, RZ, 0x7f7fffff ;  /* 0x7f7fffffff007424 */ /* 0x000fe200078e00ff */
[----:B------:R-:W-:Y:S01]  /*0ca0*/  MOV R15, 0xffffffff ;  /* 0xffffffff000f7802 */ /* 0x000fe20000000f00 */
[----:B------:R-:W-:Y:S01]  /*0cb0*/  IMAD.MOV.U32 R3, RZ, RZ, RZ ;  /* 0x000000ffff037224 */ /* 0x000fe200078e00ff */
[----:B------:R-:W-:Y:S02]  /*0cc0*/  UISETP.GT.AND UP0, UPT, UR4, URZ, UPT ;  /* 0x000000ff0400728c */ /* 0x000fe4000bf04270 */
[----:B------:R-:W-:-:S07]  /*0cd0*/  IMAD.U32 R2, RZ, RZ, UR4 ;  /* 0x00000004ff027e24 */ /* 0x000fce000f8e00ff */
[----:B------:R-:W-:Y:S05]  /*0ce0*/  BRA.U !UP0, `(.L_x_104) ;  /* 0x0000000108887547 */ /* 0x000fea000b800000 */
[----:B------:R-:W-:Y:S02]  /*0cf0*/  IADD3 R4, PT, PT, R2, -R3, RZ ;  /* 0x8000000302047210 */ /* 0x000fe40007ffe0ff */
[----:B------:R-:W-:Y:S02]  /*0d00*/  PLOP3.LUT P0, PT, PT, PT, PT, 0x80, 0x8 ;  /* 0x000000000008781c */ /* 0x000fe40003f0f070 */
[----:B------:R-:W-:-:S13]  /*0d10*/  ISETP.GT.AND P1, PT, R4, 0xc, PT ;  /* 0x0000000c0400780c */ /* 0x000fda0003f24270 */
[----:B------:R-:W-:Y:S05]  /*0d20*/  @!P1 BRA `(.L_x_105) ;  /* 0x0000000000449947 */ /* 0x000fea0003800000 */
[----:B------:R-:W-:Y:S01]  /*0d30*/  PLOP3.LUT P0, PT, PT, PT, PT, 0x8, 0x80 ;  /* 0x000000000080781c */ /* 0x000fe20003f0e170 */
[----:B------:R-:W-:-:S12]  /*0d40*/  VIADD R4, R2, 0xfffffff4 ;  /* 0xfffffff402047836 */ /* 0x000fd80000000000 */
.L_x_106:
[----:B------:R-:W-:-:S04]  /*0d50*/  FSETP.GT.AND P2, PT, R0, RZ, PT ;  /* 0x000000ff0000720b */ /* 0x000fc80003f44000 */
[----:B------:R-:W-:Y:S02]  /*0d60*/  FSEL R0, R0, RZ, !P2 ;  /* 0x000000ff00007208 */ /* 0x000fe40005000000 */
[----:B------:R-:W-:Y:S02]  /*0d70*/  SEL R15, R3, R15, P2 ;  /* 0x0000000f030f7207 */ /* 0x000fe40001000000 */
[----:B------:R-:W-:-:S04]  /*0d80*/  FSETP.GT.AND P3, PT, R0, RZ, PT ;  /* 0x000000ff0000720b */ /* 0x000fc80003f64000 */
[----:B------:R-:W-:-:S04]  /*0d90*/  FSEL R0, R0, RZ, !P3 ;  /* 0x000000ff00007208 */ /* 0x000fc80005800000 */
[----:B------:R-:W-:-:S04]  /*0da0*/  FSETP.GT.AND P4, PT, R0, RZ, PT ;  /* 0x000000ff0000720b */ /* 0x000fc80003f84000 */
[----:B------:R-:W-:Y:S01]  /*0db0*/  FSEL R0, R0, RZ, !P4 ;  /* 0x000000ff00007208 */ /* 0x000fe20006000000 */
[----:B------:R-:W-:-:S03]  /*0dc0*/  @P3 VIADD R15, R3, 0x4 ;  /* 0x00000004030f3836 */ /* 0x000fc60000000000 */
[----:B------:R-:W-:-:S04]  /*0dd0*/  FSETP.GT.AND P1, PT, R0, RZ, PT ;  /* 0x000000ff0000720b */ /* 0x000fc80003f24000 */
[----:B------:R-:W-:Y:S02]  /*0de0*/  FSEL R0, R0, RZ, !P1 ;  /* 0x000000ff00007208 */ /* 0x000fe40004800000 */
[----:B------:R-:W-:-:S07]  /*0df0*/  @P4 IADD3 R15, PT, PT, R3, 0x8, RZ ;  /* 0x00000008030f4810 */ /* 0x000fce0007ffe0ff */
[C---:B------:R-:W-:Y:S02]  /*0e00*/  @P1 VIADD R15, R3.reuse, 0xc ;  /* 0x0000000c030f1836 */ /* 0x040fe40000000000 */
[----:B------:R-:W-:-:S05]  /*0e10*/  VIADD R3, R3, 0x10 ;  /* 0x0000001003037836 */ /* 0x000fca0000000000 */
[----:B------:R-:W-:-:S13]  /*0e20*/  ISETP.GE.AND P2, PT, R3, R4, PT ;  /* 0x000000040300720c */ /* 0x000fda0003f46270 */
[----:B------:R-:W-:Y:S05]  /*0e30*/  @!P2 BRA `(.L_x_106) ;  /* 0xfffffffc00c4a947 */ /* 0x000fea000383ffff */
.L_x_105:
[----:B------:R-:W-:-:S04]  /*0e40*/  IADD3 R4, PT, PT, R2, -R3, RZ ;  /* 0x8000000302047210 */ /* 0x000fc80007ffe0ff */
[----:B------:R-:W-:-:S13]  /*0e50*/  ISETP.GT.AND P1, PT, R4, 0x4, PT ;  /* 0x000000040400780c */ /* 0x000fda0003f24270 */
[----:B------:R-:W-:Y:S05]  /*0e60*/  @!P1 BRA `(.L_x_107) ;  /* 0x0000000000209947 */ /* 0x000fea0003800000 */
[C---:B------:R-:W-:Y:S02]  /*0e70*/  FSETP.GT.AND P1, PT, R0.reuse, RZ, PT ;  /* 0x000000ff0000720b */ /* 0x040fe40003f24000 */
[----:B------:R-:W-:Y:S02]  /*0e80*/  PLOP3.LUT P0, PT, PT, PT, PT, 0x8, 0x80 ;  /* 0x000000000080781c */ /* 0x000fe40003f0e170 */
[----:B------:R-:W-:Y:S02]  /*0e90*/  FSEL R0, R0, RZ, !P1 ;  /* 0x000000ff00007208 */ /* 0x000fe40004800000 */
[----:B------:R-:W-:Y:S02]  /*0ea0*/  SEL R15, R3, R15, P1 ;  /* 0x0000000f030f7207 */ /* 0x000fe40000800000 */
[----:B------:R-:W-:-:S04]  /*0eb0*/  FSETP.GT.AND P2, PT, R0, RZ, PT ;  /* 0x000000ff0000720b */ /* 0x000fc80003f44000 */
[----:B------:R-:W-:-:S09]  /*0ec0*/  FSEL R0, R0, RZ, !P2 ;  /* 0x000000ff00007208 */ /* 0x000fd20005000000 */
[C---:B------:R-:W-:Y:S02]  /*0ed0*/  @P2 VIADD R15, R3.reuse, 0x4 ;  /* 0x00000004030f2836 */ /* 0x040fe40000000000 */
[----:B------:R-:W-:-:S07]  /*0ee0*/  VIADD R3, R3, 0x8 ;  /* 0x0000000803037836 */ /* 0x000fce0000000000 */
.L_x_107:
[----:B------:R-:W-:-:S13]  /*0ef0*/  ISETP.NE.OR P0, PT, R3, R2, P0 ;  /* 0x000000020300720c */ /* 0x000fda0000705670 */
[----:B------:R-:W-:Y:S05]  /*0f00*/  @!P0 BRA `(.L_x_103) ;  /* 0x0000000000188947 */ /* 0x000fea0003800000 */
.L_x_104:
[----:B------:R-:W-:-:S04]  /*0f10*/  FSETP.GT.AND P1, PT, R0, RZ, PT ;  /* 0x000000ff0000720b */ /* 0x000fc80003f24000 */
[C---:B------:R-:W-:Y:S02]  /*0f20*/  SEL R15, R3.reuse, R15, P1 ;  /* 0x0000000f030f7207 */ /* 0x040fe40000800000 */
[----:B------:R-:W-:Y:S02]  /*0f30*/  IADD3 R3, PT, PT, R3, 0x4, RZ ;  /* 0x0000000403037810 */ /* 0x000fe40007ffe0ff */
[----:B------:R-:W-:Y:S02]  /*0f40*/  FSEL R0, R0, RZ, !P1 ;  /* 0x000000ff00007208 */ /* 0x000fe40004800000 */
[----:B------:R-:W-:-:S13]  /*0f50*/  ISETP.NE.AND P0, PT, R3, R2, PT ;  /* 0x000000020300720c */ /* 0x000fda0003f05270 */
[----:B------:R-:W-:Y:S05]  /*0f60*/  @P0 BRA `(.L_x_104) ;  /* 0xfffffffc00e80947 */ /* 0x000fea000383ffff */
.L_x_103:
[----:B------:R-:W-:-:S09]  /*0f70*/  UISETP.NE.AND UP0, UPT, UR5, URZ, UPT ;  /* 0x000000ff0500728c */ /* 0x000fd2000bf05270 */
[----:B------:R-:W-:Y:S05]  /*0f80*/  BRA.U !UP0, `(.L_x_93) ;  /* 0x0000000108207547 */ /* 0x000fea000b800000 */
[----:B------:R-:W-:-:S05]  /*0f90*/  UMOV UR4, URZ ;  /* 0x000000ff00047c82 */ /* 0x000fca0008000000 */
.L_x_108:
[----:B------:R-:W-:Y:S01]  /*0fa0*/  UIADD3 UR4, UPT, UPT, UR4, 0x1, URZ ;  /* 0x0000000104047890 */ /* 0x000fe2000fffe0ff */
[----:B------:R-:W-:-:S03]  /*0fb0*/  FSETP.GT.AND P0, PT, R0, RZ, PT ;  /* 0x000000ff0000720b */ /* 0x000fc60003f04000 */
[----:B------:R-:W-:Y:S01]  /*0fc0*/  UISETP.NE.AND UP0, UPT, UR4, UR5, UPT ;  /* 0x000000050400728c */ /* 0x000fe2000bf05270 */
[C---:B------:R-:W-:Y:S01]  /*0fd0*/  SEL R15, R2.reuse, R15, P0 ;  /* 0x0000000f020f7207 */ /* 0x040fe20000000000 */
[----:B------:R-:W-:Y:S01]  /*0fe0*/  VIADD R2, R2, 0x1 ;  /* 0x0000000102027836 */ /* 0x000fe20000000000 */
[----:B------:R-:W-:-:S06]  /*0ff0*/  FSEL R0, R0, RZ, !P0 ;  /* 0x000000ff00007208 */ /* 0x000fcc0004000000 */
[----:B------:R-:W-:Y:S05]  /*1000*/  BRA.U UP0, `(.L_x_108) ;  /* 0xfffffffd00e47547 */ /* 0x000fea000b83ffff */
.L_x_93:
[----:B0-----:R-:W0:Y:S02]  /*1010*/  LDC.64 R2, c[0x0][0x390] ;  /* 0x0000e400ff027b82 */ /* 0x001e240000000a00 */
[----:B0-----:R-:W-:-:S05]  /*1020*/  IMAD.WIDE R16, R16, 0x4, R2 ;  /* 0x0000000410107825 */ /* 0x001fca00078e0202 */
[----:B------:R-:W-:Y:S01]  /*1030*/  STG.E desc[UR6][R16.64], R15 ;  /* 0x0000000f10007986 */ /* 0x000fe2000c101906 */
[----:B------:R-:W-:Y:S05]  /*1040*/  EXIT ;  /* 0x000000000000794d */ /* 0x000fea0003800000 */
        .weak           $__internal_1_$__cuda_sm20_sqrt_rn_f32_slowpath
        .type           $__internal_1_$__cuda_sm20_sqrt_rn_f32_slowpath,@function
        .size           $__internal_1_$__cuda_sm20_sqrt_rn_f32_slowpath,(.L_x_112 - $__internal_1_$__cuda_sm20_sqrt_rn_f32_slowpath)
$__internal_1_$__cuda_sm20_sqrt_rn_f32_slowpath:
[----:B------:R-:W-:-:S13]  /*1050*/  LOP3.LUT P0, RZ, R0, 0x7fffffff, RZ, 0xc0, !PT ;  /* 0x7fffffff00ff7812 */ /* 0x000fda000780c0ff */
[----:B------:R-:W-:Y:S01]  /*1060*/  @!P0 IMAD.MOV.U32 R2, RZ, RZ, R0 ;  /* 0x000000ffff028224 */ /* 0x000fe200078e0000 */
[----:B------:R-:W-:Y:S06]  /*1070*/  @!P0 BRA `(.L_x_109) ;  /* 0x0000000000408947 */ /* 0x000fec0003800000 */
[----:B------:R-:W-:-:S13]  /*1080*/  FSETP.GEU.FTZ.AND P0, PT, R0, RZ, PT ;  /* 0x000000ff0000720b */ /* 0x000fda0003f1e000 */
[----:B------:R-:W-:Y:S01]  /*1090*/  @!P0 MOV R2, 0x7fffffff ;  /* 0x7fffffff00028802 */ /* 0x000fe20000000f00 */
[----:B------:R-:W-:Y:S06]  /*10a0*/  @!P0 BRA `(.L_x_109) ;  /* 0x0000000000348947 */ /* 0x000fec0003800000 */
[----:B------:R-:W-:-:S13]  /*10b0*/  FSETP.GTU.FTZ.AND P0, PT, |R0|, +INF , PT ;  /* 0x7f8000000000780b */ /* 0x000fda0003f1c200 */
[----:B------:R-:W-:Y:S01]  /*10c0*/  @P0 FADD.FTZ R2, R0, 1 ;  /* 0x3f80000000020421 */ /* 0x000fe20000010000 */
[----:B------:R-:W-:Y:S06]  /*10d0*/  @P0 BRA `(.L_x_109) ;  /* 0x0000000000280947 */ /* 0x000fec0003800000 */
[----:B------:R-:W-:-:S13]  /*10e0*/  FSETP.NEU.FTZ.AND P0, PT, |R0|, +INF , PT ;  /* 0x7f8000000000780b */ /* 0x000fda0003f1d200 */
[----:B------:R-:W-:-:S04]  /*10f0*/  @P0 FFMA R3, R0, 1.84467440737095516160e+19, RZ ;  /* 0x5f80000000030823 */ /* 0x000fc800000000ff */
[----:B------:R-:W0:Y:S02]  /*1100*/  @P0 MUFU.RSQ R2, R3 ;  /* 0x0000000300020308 */ /* 0x000e240000001400 */
[----:B0-----:R-:W-:Y:S01]  /*1110*/  @P0 FMUL.FTZ R4, R3, R2 ;  /* 0x0000000203040220 */ /* 0x001fe20000410000 */
[----:B------:R-:W-:Y:S01]  /*1120*/  @P0 FMUL.FTZ R20, R2, 0.5 ;  /* 0x3f00000002140820 */ /* 0x000fe20000410000 */
[----:B------:R-:W-:Y:S02]  /*1130*/  @!P0 IMAD.MOV.U32 R2, RZ, RZ, R0 ;  /* 0x000000ffff028224 */ /* 0x000fe400078e0000 */
[----:B------:R-:W-:-:S04]  /*1140*/  @P0 FADD.FTZ R5, -R4, -RZ ;  /* 0x800000ff04050221 */ /* 0x000fc80000010100 */
[----:B------:R-:W-:-:S04]  /*1150*/  @P0 FFMA R5, R4, R5, R3 ;  /* 0x0000000504050223 */ /* 0x000fc80000000003 */
[----:B------:R-:W-:-:S04]  /*1160*/  @P0 FFMA R5, R5, R20, R4 ;  /* 0x0000001405050223 */ /* 0x000fc80000000004 */
[----:B------:R-:W-:-:S07]  /*1170*/  @P0 FMUL.FTZ R2, R5, 2.3283064365386962891e-10 ;  /* 0x2f80000005020820 */ /* 0x000fce0000410000 */
.L_x_109:
[----:B------:R-:W-:Y:S01]  /*1180*/  IMAD.MOV.U32 R0, RZ, RZ, R2 ;  /* 0x000000ffff007224 */ /* 0x000fe200078e0002 */
[----:B------:R-:W-:Y:S01]  /*1190*/  MOV R2, R21 ;  /* 0x0000001500027202 */ /* 0x000fe20000000f00 */
[----:B------:R-:W-:-:S04]  /*11a0*/  IMAD.MOV.U32 R3, RZ, RZ, 0x0 ;  /* 0x00000000ff037424 */ /* 0x000fc800078e00ff */
[----:B------:R-:W-:Y:S05]  /*11b0*/  RET.REL.NODEC R2 `(_Z13assignClusterPKfPfPiiii) ;  /* 0xffffffec02907950 */ /* 0x000fea0003c3ffff */
.L_x_110:
        /* <DEDUP_REMOVED lines=12> */
.L_x_112:


//--------------------- .nv.shared._Z15updateCentroidsPKfPKiPfPiiii --------------------------
	.section	.nv.shared._Z15updateCentroidsPKfPKiPfPiiii,"aw",@nobits
	.sectionflags	@""
	.align	16
	.zero		1024


//--------------------- .nv.shared.reserved.0     --------------------------
	.section	.nv.shared.reserved.0,"aw",@nobits
	.weak		__nv_reservedSMEM_offset_0_alias
	.size		__nv_reservedSMEM_offset_0_alias, 0, 64
	.other		__nv_reservedSMEM_offset_0_alias,@"STO_CUDA_RESERVED_SHARED STV_DEFAULT"
__nv_reservedSMEM_offset_0_alias:
	.zero		0
	.zero		64


//--------------------- .nv.shared._Z13assignClusterPKfPfPiiii --------------------------
	.section	.nv.shared._Z13assignClusterPKfPfPiiii,"aw",@nobits
	.sectionflags	@""
	.align	16
	.zero		1024


//--------------------- .nv.constant0._Z15updateCentroidsPKfPKiPfPiiii --------------------------
	.section	.nv.constant0._Z15updateCentroidsPKfPKiPfPiiii,"a",@progbits
	.sectionflags	@""
	.align	4
.nv.constant0._Z15updateCentroidsPKfPKiPfPiiii:
	.zero		940


//--------------------- .nv.constant0._Z13assignClusterPKfPfPiiii --------------------------
	.section	.nv.constant0._Z13assignClusterPKfPfPiiii,"a",@progbits
	.sectionflags	@""
	.align	4
.nv.constant0._Z13assignClusterPKfPfPiiii:
	.zero		932


//--------------------- SYMBOLS --------------------------

	.type		.nv.reservedSmem.offset0,@object
	.size		.nv.reservedSmem.offset0,0x4
	.type		.nv.reservedSmem.cap,@object
	.size		.nv.reservedSmem.cap,0x4
